	.target	sm_90a

	.elftype	@"ET_EXEC"


//--------------------- .note.nv.tkinfo           --------------------------
	.section	.note.nv.tkinfo,"",@"SHT_NOTE"
	.sectionflags	@"SHF_NOTE_NV_TKINFO"
	.tkinfo
        /*0018*/ 	.word	0x00000002
        /*0030*/ 	.string	""
        /*0030*/ 	.string	"ptxas"
        /*0030*/ 	.string	"Cuda compilation tools, release 13.0, V13.0.88"
        /*0030*/ 	.string	"Build cuda_13.0.r13.0/compiler.36424714_0"
        /*0030*/ 	.string	"-arch sm_90a -m 64 "



//--------------------- .note.nv.cuinfo           --------------------------
	.section	.note.nv.cuinfo,"",@"SHT_NOTE"
	.sectionflags	@"SHF_NOTE_NV_CUINFO"
        /*0018*/ 	.short	0x0002
        /*001a*/ 	.short	0x005a
        /*001c*/ 	.short	0x0082
	.zero		2


//--------------------- .nv.info                  --------------------------
	.section	.nv.info,"",@"SHT_CUDA_INFO"
	.align	4


	//----- nvinfo : EIATTR_REGCOUNT
	.align		4
        /*0000*/ 	.byte	0x04, 0x2f
        /*0002*/ 	.short	(.L_12 - .L_11)
	.align		4
.L_11:
        /*0004*/ 	.word	index@(_ZN7cutlass13device_kernelINS_4gemm6kernel13GemmUniversalIN4cute5tupleIJiiiiEEENS1_10collective13CollectiveMmaINS1_40MainloopSm90TmaGmmaWarpSpecializedSparseILi21ENS5_IJNS4_1CILi1EEESB_SB_EEENS1_32KernelTmaWarpSpecializedPingpongEEENS5_IJNSA_ILi64EEENSA_ILi128EEESF_EEEaNS5_IJNS4_6LayoutINS5_IJiNS5_IJNSA_ILi2EEEiEEEiEEENS5_IJlNS5_IJSB_SJ_EEElEEEEENSI_INS5_IJNS5_IJSF_iEEESP_iEEENS5_IJNS5_IJSF_NSA_ILi4096EEEEEENS5_IJSB_lEEElEEEEEEEEaNS5_IJlSB_lEEENS4_8TiledMMAINS4_8MMA_AtomIJNS4_4SM904GMMA6SPARSE28GMMA_64x128x64_S32S8S8_SS_TNILNS11_9SparseSelE0EEEEEENSI_ISC_NS5_IJNSA_ILi0EEES17_S17_EEEEENS5_IJNS4_10UnderscoreES1A_S1A_EEEEENS4_13SM90_TMA_LOADENS4_14ComposedLayoutINS4_7SwizzleILi1ELi4ELi3EEENS4_25smem_sparse_ptr_flag_bitsILi2ELi8EEENSI_INS5_IJNS5_IJSB_NSA_ILi8EEEEEENS5_IJSJ_NSA_ILi32EEEEEEEEENS5_IJNS5_IJS17_SF_EEESM_EEEEEEEvNS4_8identityES1D_NS1E_INS1F_ILi2ELi4ELi3EEENS4_18smem_ptr_flag_bitsILi8EEENSI_INS5_IJS1J_SF_EEENS5_IJSF_SB_EEEEEEEvS1S_EENS_8epilogue10collective6detail29Sm90TmaWarpSpecializedAdapterINS22_15DefaultEpilogueIiNS5_IJSB_llEEES26_NS21_6thread17LinearCombinationIiLi1EiiLNS27_9ScaleType4KindE0ELNS_15FloatRoundStyleE2EiEENS1_15EpilogueDefaultEEEEEvvEEEEvNT_6ParamsE)
        /*0008*/ 	.word	0x000000a8


	//----- nvinfo : EIATTR_FRAME_SIZE
	.align		4
.L_12:
        /*000c*/ 	.byte	0x04, 0x11
        /*000e*/ 	.short	(.L_14 - .L_13)
	.align		4
.L_13:
        /*0010*/ 	.word	index@(_ZN7cutlass13device_kernelINS_4gemm6kernel13GemmUniversalIN4cute5tupleIJiiiiEEENS1_10collective13CollectiveMmaINS1_40MainloopSm90TmaGmmaWarpSpecializedSparseILi21ENS5_IJNS4_1CILi1EEESB_SB_EEENS1_32KernelTmaWarpSpecializedPingpongEEENS5_IJNSA_ILi64EEENSA_ILi128EEESF_EEEaNS5_IJNS4_6LayoutINS5_IJiNS5_IJNSA_ILi2EEEiEEEiEEENS5_IJlNS5_IJSB_SJ_EEElEEEEENSI_INS5_IJNS5_IJSF_iEEESP_iEEENS5_IJNS5_IJSF_NSA_ILi4096EEEEEENS5_IJSB_lEEElEEEEEEEEaNS5_IJlSB_lEEENS4_8TiledMMAINS4_8MMA_AtomIJNS4_4SM904GMMA6SPARSE28GMMA_64x128x64_S32S8S8_SS_TNILNS11_9SparseSelE0EEEEEENSI_ISC_NS5_IJNSA_ILi0EEES17_S17_EEEEENS5_IJNS4_10UnderscoreES1A_S1A_EEEEENS4_13SM90_TMA_LOADENS4_14ComposedLayoutINS4_7SwizzleILi1ELi4ELi3EEENS4_25smem_sparse_ptr_flag_bitsILi2ELi8EEENSI_INS5_IJNS5_IJSB_NSA_ILi8EEEEEENS5_IJSJ_NSA_ILi32EEEEEEEEENS5_IJNS5_IJS17_SF_EEESM_EEEEEEEvNS4_8identityES1D_NS1E_INS1F_ILi2ELi4ELi3EEENS4_18smem_ptr_flag_bitsILi8EEENSI_INS5_IJS1J_SF_EEENS5_IJSF_SB_EEEEEEEvS1S_EENS_8epilogue10collective6detail29Sm90TmaWarpSpecializedAdapterINS22_15DefaultEpilogueIiNS5_IJSB_llEEES26_NS21_6thread17LinearCombinationIiLi1EiiLNS27_9ScaleType4KindE0ELNS_15FloatRoundStyleE2EiEENS1_15EpilogueDefaultEEEEEvvEEEEvNT_6ParamsE)
        /*0014*/ 	.word	0x00000000


	//----- nvinfo : EIATTR_MIN_STACK_SIZE
	.align		4
.L_14:
        /*0018*/ 	.byte	0x04, 0x12
        /*001a*/ 	.short	(.L_16 - .L_15)
	.align		4
.L_15:
        /*001c*/ 	.word	index@(_ZN7cutlass13device_kernelINS_4gemm6kernel13GemmUniversalIN4cute5tupleIJiiiiEEENS1_10collective13CollectiveMmaINS1_40MainloopSm90TmaGmmaWarpSpecializedSparseILi21ENS5_IJNS4_1CILi1EEESB_SB_EEENS1_32KernelTmaWarpSpecializedPingpongEEENS5_IJNSA_ILi64EEENSA_ILi128EEESF_EEEaNS5_IJNS4_6LayoutINS5_IJiNS5_IJNSA_ILi2EEEiEEEiEEENS5_IJlNS5_IJSB_SJ_EEElEEEEENSI_INS5_IJNS5_IJSF_iEEESP_iEEENS5_IJNS5_IJSF_NSA_ILi4096EEEEEENS5_IJSB_lEEElEEEEEEEEaNS5_IJlSB_lEEENS4_8TiledMMAINS4_8MMA_AtomIJNS4_4SM904GMMA6SPARSE28GMMA_64x128x64_S32S8S8_SS_TNILNS11_9SparseSelE0EEEEEENSI_ISC_NS5_IJNSA_ILi0EEES17_S17_EEEEENS5_IJNS4_10UnderscoreES1A_S1A_EEEEENS4_13SM90_TMA_LOADENS4_14ComposedLayoutINS4_7SwizzleILi1ELi4ELi3EEENS4_25smem_sparse_ptr_flag_bitsILi2ELi8EEENSI_INS5_IJNS5_IJSB_NSA_ILi8EEEEEENS5_IJSJ_NSA_ILi32EEEEEEEEENS5_IJNS5_IJS17_SF_EEESM_EEEEEEEvNS4_8identityES1D_NS1E_INS1F_ILi2ELi4ELi3EEENS4_18smem_ptr_flag_bitsILi8EEENSI_INS5_IJS1J_SF_EEENS5_IJSF_SB_EEEEEEEvS1S_EENS_8epilogue10collective6detail29Sm90TmaWarpSpecializedAdapterINS22_15DefaultEpilogueIiNS5_IJSB_llEEES26_NS21_6thread17LinearCombinationIiLi1EiiLNS27_9ScaleType4KindE0ELNS_15FloatRoundStyleE2EiEENS1_15EpilogueDefaultEEEEEvvEEEEvNT_6ParamsE)
        /*0020*/ 	.word	0x00000000
.L_16:


//--------------------- .nv.compat                --------------------------
	.section	.nv.compat,"",@"SHT_CUDA_COMPAT_INFO"
	.align	4
        /*0000*/ 	.byte	0x02, 0x09, 0x01, 0x00, 0x02, 0x02, 0x04, 0x00, 0x02, 0x05, 0x05, 0x00, 0x03, 0x07, 0x01, 0x01
        /*0010*/ 	.byte	0x02, 0x03, 0x01, 0x00, 0x02, 0x06, 0x01, 0x00, 0x04, 0x0b, 0x08, 0x00, 0x00, 0x00, 0x00, 0x00
        /*0020*/ 	.byte	0x00, 0x00, 0x00, 0x00


//--------------------- .nv.info._ZN7cutlass13device_kernelINS_4gemm6kernel13GemmUniversalIN4cute5tupleIJiiiiEEENS1_10collective13CollectiveMmaINS1_40MainloopSm90TmaGmmaWarpSpecializedSparseILi21ENS5_IJNS4_1CILi1EEESB_SB_EEENS1_32KernelTmaWarpSpecializedPingpongEEENS5_IJNSA_ILi64EEENSA_ILi128EEESF_EEEaNS5_IJNS4_6LayoutINS5_IJiNS5_IJNSA_ILi2EEEiEEEiEEENS5_IJlNS5_IJSB_SJ_EEElEEEEENSI_INS5_IJNS5_IJSF_iEEESP_iEEENS5_IJNS5_IJSF_NSA_ILi4096EEEEEENS5_IJSB_lEEElEEEEEEEEaNS5_IJlSB_lEEENS4_8TiledMMAINS4_8MMA_AtomIJNS4_4SM904GMMA6SPARSE28GMMA_64x128x64_S32S8S8_SS_TNILNS11_9SparseSelE0EEEEEENSI_ISC_NS5_IJNSA_ILi0EEES17_S17_EEEEENS5_IJNS4_10UnderscoreES1A_S1A_EEEEENS4_13SM90_TMA_LOADENS4_14ComposedLayoutINS4_7SwizzleILi1ELi4ELi3EEENS4_25smem_sparse_ptr_flag_bitsILi2ELi8EEENSI_INS5_IJNS5_IJSB_NSA_ILi8EEEEEENS5_IJSJ_NSA_ILi32EEEEEEEEENS5_IJNS5_IJS17_SF_EEESM_EEEEEEEvNS4_8identityES1D_NS1E_INS1F_ILi2ELi4ELi3EEENS4_18smem_ptr_flag_bitsILi8EEENSI_INS5_IJS1J_SF_EEENS5_IJSF_SB_EEEEEEEvS1S_EENS_8epilogue10collective6detail29Sm90TmaWarpSpecializedAdapterINS22_15DefaultEpilogueIiNS5_IJSB_llEEES26_NS21_6thread17LinearCombinationIiLi1EiiLNS27_9ScaleType4KindE0ELNS_15FloatRoundStyleE2EiEENS1_15EpilogueDefaultEEEEEvvEEEEvNT_6ParamsE --------------------------
	.section	.nv.info._ZN7cutlass13device_kernelINS_4gemm6kernel13GemmUniversalIN4cute5tupleIJiiiiEEENS1_10collective13CollectiveMmaINS1_40MainloopSm90TmaGmmaWarpSpecializedSparseILi21ENS5_IJNS4_1CILi1EEESB_SB_EEENS1_32KernelTmaWarpSpecializedPingpongEEENS5_IJNSA_ILi64EEENSA_ILi128EEESF_EEEaNS5_IJNS4_6LayoutINS5_IJiNS5_IJNSA_ILi2EEEiEEEiEEENS5_IJlNS5_IJSB_SJ_EEElEEEEENSI_INS5_IJNS5_IJSF_iEEESP_iEEENS5_IJNS5_IJSF_NSA_ILi4096EEEEEENS5_IJSB_lEEElEEEEEEEEaNS5_IJlSB_lEEENS4_8TiledMMAINS4_8MMA_AtomIJNS4_4SM904GMMA6SPARSE28GMMA_64x128x64_S32S8S8_SS_TNILNS11_9SparseSelE0EEEEEENSI_ISC_NS5_IJNSA_ILi0EEES17_S17_EEEEENS5_IJNS4_10UnderscoreES1A_S1A_EEEEENS4_13SM90_TMA_LOADENS4_14ComposedLayoutINS4_7SwizzleILi1ELi4ELi3EEENS4_25smem_sparse_ptr_flag_bitsILi2ELi8EEENSI_INS5_IJNS5_IJSB_NSA_ILi8EEEEEENS5_IJSJ_NSA_ILi32EEEEEEEEENS5_IJNS5_IJS17_SF_EEESM_EEEEEEEvNS4_8identityES1D_NS1E_INS1F_ILi2ELi4ELi3EEENS4_18smem_ptr_flag_bitsILi8EEENSI_INS5_IJS1J_SF_EEENS5_IJSF_SB_EEEEEEEvS1S_EENS_8epilogue10collective6detail29Sm90TmaWarpSpecializedAdapterINS22_15DefaultEpilogueIiNS5_IJSB_llEEES26_NS21_6thread17LinearCombinationIiLi1EiiLNS27_9ScaleType4KindE0ELNS_15FloatRoundStyleE2EiEENS1_15EpilogueDefaultEEEEEvvEEEEvNT_6ParamsE,"",@"SHT_CUDA_INFO"
	.sectionflags	@""
	.align	4


	//----- nvinfo : EIATTR_CUDA_API_VERSION
	.align		4
        /*0000*/ 	.byte	0x04, 0x37
        /*0002*/ 	.short	(.L_18 - .L_17)
.L_17:
        /*0004*/ 	.word	0x00000082


	//----- nvinfo : EIATTR_KPARAM_INFO
	.align		4
.L_18:
        /*0008*/ 	.byte	0x04, 0x17
        /*000a*/ 	.short	(.L_20 - .L_19)
.L_19:
        /*000c*/ 	.word	0x00000000
        /*0010*/ 	.short	0x0000
        /*0012*/ 	.short	0x0070
        /*0014*/ 	.byte	0x00, 0xf0, 0x01, 0x14


	//----- nvinfo : EIATTR_SPARSE_MMA_MASK
	.align		4
.L_20:
        /*0018*/ 	.byte	0x03, 0x50
        /*001a*/ 	.short	0x0004


	//----- nvinfo : EIATTR_MAXREG_COUNT
	.align		4
        /*001c*/ 	.byte	0x03, 0x1b
        /*001e*/ 	.short	0x00a8


	//----- nvinfo : EIATTR_NUM_BARRIERS
	.align		4
        /*0020*/ 	.byte	0x02, 0x4c
        /*0022*/ 	.byte	0x01
	.zero		1


	//----- nvinfo : EIATTR_MERCURY_ISA_VERSION
	.align		4
        /*0024*/ 	.byte	0x03, 0x5f
        /*0026*/ 	.short	0x0101


	//----- nvinfo : EIATTR_INT_WARP_WIDE_INSTR_OFFSETS
	.align		4
        /*0028*/ 	.byte	0x04, 0x31
        /*002a*/ 	.short	(.L_22 - .L_21)


	//   ....[0]....
.L_21:
        /*002c*/ 	.word	0x00000660


	//   ....[1]....
        /*0030*/ 	.word	0x00000680


	//   ....[2]....
        /*0034*/ 	.word	0x00000700


	//   ....[3]....
        /*0038*/ 	.word	0x00000710


	//   ....[4]....
        /*003c*/ 	.word	0x00000720


	//   ....[5]....
        /*0040*/ 	.word	0x00000740


	//   ....[6]....
        /*0044*/ 	.word	0x000007d0


	//   ....[7]....
        /*0048*/ 	.word	0x000007f0


	//----- nvinfo : EIATTR_COOP_GROUP_MASK_REGIDS
	.align		4
.L_22:
        /*004c*/ 	.byte	0x04, 0x29
        /*004e*/ 	.short	(.L_24 - .L_23)


	//   ....[0]....
.L_23:
        /*0050*/ 	.word	0xffffffff


	//   ....[1]....
        /*0054*/ 	.word	0xffffffff


	//   ....[2]....
        /*0058*/ 	.word	0xffffffff


	//   ....[3]....
        /*005c*/ 	.word	0xffffffff


	//   ....[4]....
        /*0060*/ 	.word	0xffffffff


	//   ....[5]....
        /*0064*/ 	.word	0xffffffff


	//----- nvinfo : EIATTR_COOP_GROUP_INSTR_OFFSETS
	.align		4
.L_24:
        /*0068*/ 	.byte	0x04, 0x28
        /*006a*/ 	.short	(.L_26 - .L_25)


	//   ....[0]....
.L_25:
        /*006c*/ 	.word	0x00000060


	//   ....[1]....
        /*0070*/ 	.word	0x00000070


	//   ....[2]....
        /*0074*/ 	.word	0x00000160


	//   ....[3]....
        /*0078*/ 	.word	0x00000540


	//   ....[4]....
        /*007c*/ 	.word	0x00000580


	//   ....[5]....
        /*0080*/ 	.word	0x000005c0


	//----- nvinfo : EIATTR_REG_RECONFIG
	.align		4
.L_26:
        /*0084*/ 	.byte	0x01, 0x54
	.zero		2


	//----- nvinfo : EIATTR_MBARRIER_INSTR_OFFSETS
	.align		4
        /*0088*/ 	.byte	0x04, 0x39
        /*008a*/ 	.short	(.L_28 - .L_27)


	//   ....[0]....
.L_27:
        /*008c*/ 	.word	0x00000280
        /*0090*/ 	.word	0x000000ff
        /*0094*/ 	.word	0x00000000
        /*0098*/ 	.short	0x0100
        /*009a*/ 	.byte	0x08
	.zero		1


	//   ....[1]....
        /*009c*/ 	.word	0x00000290
        /*00a0*/ 	.word	0x000000ff
        /*00a4*/ 	.word	0x000000a8
        /*00a8*/ 	.short	0x0100
        /*00aa*/ 	.byte	0x08
	.zero		1


	//   ....[2]....
        /*00ac*/ 	.word	0x000002a0
        /*00b0*/ 	.word	0x000000ff
        /*00b4*/ 	.word	0x00000008
        /*00b8*/ 	.short	0x0100
        /*00ba*/ 	.byte	0x08
	.zero		1


	//   ....[3]....
        /*00bc*/ 	.word	0x000002b0
        /*00c0*/ 	.word	0x000000ff
        /*00c4*/ 	.word	0x000000b0
        /*00c8*/ 	.short	0x0100
        /*00ca*/ 	.byte	0x08
	.zero		1


	//   ....[4]....
        /*00cc*/ 	.word	0x000002c0
        /*00d0*/ 	.word	0x000000ff
        /*00d4*/ 	.word	0x00000010
        /*00d8*/ 	.short	0x0100
        /*00da*/ 	.byte	0x08
	.zero		1


	//   ....[5]....
        /*00dc*/ 	.word	0x000002d0
        /*00e0*/ 	.word	0x000000ff
        /*00e4*/ 	.word	0x000000b8
        /*00e8*/ 	.short	0x0100
        /*00ea*/ 	.byte	0x08
	.zero		1


	//   ....[6]....
        /*00ec*/ 	.word	0x000002e0
        /*00f0*/ 	.word	0x000000ff
        /*00f4*/ 	.word	0x00000018
        /*00f8*/ 	.short	0x0100
        /*00fa*/ 	.byte	0x08
	.zero		1


	//   ....[7]....
        /*00fc*/ 	.word	0x000002f0
        /*0100*/ 	.word	0x000000ff
        /*0104*/ 	.word	0x000000c0
        /*0108*/ 	.short	0x0100
        /*010a*/ 	.byte	0x08
	.zero		1


	//   ....[8]....
        /*010c*/ 	.word	0x00000300
        /*0110*/ 	.word	0x000000ff
        /*0114*/ 	.word	0x00000020
        /*0118*/ 	.short	0x0100
        /*011a*/ 	.byte	0x08
	.zero		1


	//   ....[9]....
        /*011c*/ 	.word	0x00000310
        /*0120*/ 	.word	0x000000ff
        /*0124*/ 	.word	0x000000c8
        /*0128*/ 	.short	0x0100
        /*012a*/ 	.byte	0x08
	.zero		1


	//   ....[10]....
        /*012c*/ 	.word	0x00000320
        /*0130*/ 	.word	0x000000ff
        /*0134*/ 	.word	0x00000028
        /*0138*/ 	.short	0x0100
        /*013a*/ 	.byte	0x08
	.zero		1


	//   ....[11]....
        /*013c*/ 	.word	0x00000330
        /*0140*/ 	.word	0x000000ff
        /*0144*/ 	.word	0x000000d0
        /*0148*/ 	.short	0x0100
        /*014a*/ 	.byte	0x08
	.zero		1


	//   ....[12]....
        /*014c*/ 	.word	0x00000340
        /*0150*/ 	.word	0x000000ff
        /*0154*/ 	.word	0x00000030
        /*0158*/ 	.short	0x0100
        /*015a*/ 	.byte	0x08
	.zero		1


	//   ....[13]....
        /*015c*/ 	.word	0x00000350
        /*0160*/ 	.word	0x000000ff
        /*0164*/ 	.word	0x000000d8
        /*0168*/ 	.short	0x0100
        /*016a*/ 	.byte	0x08
	.zero		1


	//   ....[14]....
        /*016c*/ 	.word	0x00000360
        /*0170*/ 	.word	0x000000ff
        /*0174*/ 	.word	0x00000038
        /*0178*/ 	.short	0x0100
        /*017a*/ 	.byte	0x08
	.zero		1


	//   ....[15]....
        /*017c*/ 	.word	0x00000370
        /*0180*/ 	.word	0x000000ff
        /*0184*/ 	.word	0x000000e0
        /*0188*/ 	.short	0x0100
        /*018a*/ 	.byte	0x08
	.zero		1


	//   ....[16]....
        /*018c*/ 	.word	0x00000380
        /*0190*/ 	.word	0x000000ff
        /*0194*/ 	.word	0x00000040
        /*0198*/ 	.short	0x0100
        /*019a*/ 	.byte	0x08
	.zero		1


	//   ....[17]....
        /*019c*/ 	.word	0x00000390
        /*01a0*/ 	.word	0x000000ff
        /*01a4*/ 	.word	0x000000e8
        /*01a8*/ 	.short	0x0100
        /*01aa*/ 	.byte	0x08
	.zero		1


	//   ....[18]....
        /*01ac*/ 	.word	0x000003a0
        /*01b0*/ 	.word	0x000000ff
        /*01b4*/ 	.word	0x00000048
        /*01b8*/ 	.short	0x0100
        /*01ba*/ 	.byte	0x08
	.zero		1


	//   ....[19]....
        /*01bc*/ 	.word	0x000003b0
        /*01c0*/ 	.word	0x000000ff
        /*01c4*/ 	.word	0x000000f0
        /*01c8*/ 	.short	0x0100
        /*01ca*/ 	.byte	0x08
	.zero		1


	//   ....[20]....
        /*01cc*/ 	.word	0x000003c0
        /*01d0*/ 	.word	0x000000ff
        /*01d4*/ 	.word	0x00000050
        /*01d8*/ 	.short	0x0100
        /*01da*/ 	.byte	0x08
	.zero		1


	//   ....[21]....
        /*01dc*/ 	.word	0x000003d0
        /*01e0*/ 	.word	0x000000ff
        /*01e4*/ 	.word	0x000000f8
        /*01e8*/ 	.short	0x0100
        /*01ea*/ 	.byte	0x08
	.zero		1


	//   ....[22]....
        /*01ec*/ 	.word	0x000003e0
        /*01f0*/ 	.word	0x000000ff
        /*01f4*/ 	.word	0x00000058
        /*01f8*/ 	.short	0x0100
        /*01fa*/ 	.byte	0x08
	.zero		1


	//   ....[23]....
        /*01fc*/ 	.word	0x000003f0
        /*0200*/ 	.word	0x000000ff
        /*0204*/ 	.word	0x00000100
        /*0208*/ 	.short	0x0100
        /*020a*/ 	.byte	0x08
	.zero		1


	//   ....[24]....
        /*020c*/ 	.word	0x00000400
        /*0210*/ 	.word	0x000000ff
        /*0214*/ 	.word	0x00000060
        /*0218*/ 	.short	0x0100
        /*021a*/ 	.byte	0x08
	.zero		1


	//   ....[25]....
        /*021c*/ 	.word	0x00000410
        /*0220*/ 	.word	0x000000ff
        /*0224*/ 	.word	0x00000108
        /*0228*/ 	.short	0x0100
        /*022a*/ 	.byte	0x08
	.zero		1


	//   ....[26]....
        /*022c*/ 	.word	0x00000420
        /*0230*/ 	.word	0x000000ff
        /*0234*/ 	.word	0x00000068
        /*0238*/ 	.short	0x0100
        /*023a*/ 	.byte	0x08
	.zero		1


	//   ....[27]....
        /*023c*/ 	.word	0x00000430
        /*0240*/ 	.word	0x000000ff
        /*0244*/ 	.word	0x00000110
        /*0248*/ 	.short	0x0100
        /*024a*/ 	.byte	0x08
	.zero		1


	//   ....[28]....
        /*024c*/ 	.word	0x00000440
        /*0250*/ 	.word	0x000000ff
        /*0254*/ 	.word	0x00000070
        /*0258*/ 	.short	0x0100
        /*025a*/ 	.byte	0x08
	.zero		1


	//   ....[29]....
        /*025c*/ 	.word	0x00000450
        /*0260*/ 	.word	0x000000ff
        /*0264*/ 	.word	0x00000118
        /*0268*/ 	.short	0x0100
        /*026a*/ 	.byte	0x08
	.zero		1


	//   ....[30]....
        /*026c*/ 	.word	0x00000460
        /*0270*/ 	.word	0x000000ff
        /*0274*/ 	.word	0x00000078
        /*0278*/ 	.short	0x0100
        /*027a*/ 	.byte	0x08
	.zero		1


	//   ....[31]....
        /*027c*/ 	.word	0x00000470
        /*0280*/ 	.word	0x000000ff
        /*0284*/ 	.word	0x00000120
        /*0288*/ 	.short	0x0100
        /*028a*/ 	.byte	0x08
	.zero		1


	//   ....[32]....
        /*028c*/ 	.word	0x00000480
        /*0290*/ 	.word	0x000000ff
        /*0294*/ 	.word	0x00000080
        /*0298*/ 	.short	0x0100
        /*029a*/ 	.byte	0x08
	.zero		1


	//   ....[33]....
        /*029c*/ 	.word	0x00000490
        /*02a0*/ 	.word	0x000000ff
        /*02a4*/ 	.word	0x00000128
        /*02a8*/ 	.short	0x0100
        /*02aa*/ 	.byte	0x08
	.zero		1


	//   ....[34]....
        /*02ac*/ 	.word	0x000004a0
        /*02b0*/ 	.word	0x000000ff
        /*02b4*/ 	.word	0x00000088
        /*02b8*/ 	.short	0x0100
        /*02ba*/ 	.byte	0x08
	.zero		1


	//   ....[35]....
        /*02bc*/ 	.word	0x000004b0
        /*02c0*/ 	.word	0x000000ff
        /*02c4*/ 	.word	0x00000130
        /*02c8*/ 	.short	0x0100
        /*02ca*/ 	.byte	0x08
	.zero		1


	//   ....[36]....
        /*02cc*/ 	.word	0x000004c0
        /*02d0*/ 	.word	0x000000ff
        /*02d4*/ 	.word	0x00000090
        /*02d8*/ 	.short	0x0100
        /*02da*/ 	.byte	0x08
	.zero		1


	//   ....[37]....
        /*02dc*/ 	.word	0x000004d0
        /*02e0*/ 	.word	0x000000ff
        /*02e4*/ 	.word	0x00000138
        /*02e8*/ 	.short	0x0100
        /*02ea*/ 	.byte	0x08
	.zero		1


	//   ....[38]....
        /*02ec*/ 	.word	0x000004e0
        /*02f0*/ 	.word	0x000000ff
        /*02f4*/ 	.word	0x00000098
        /*02f8*/ 	.short	0x0100
        /*02fa*/ 	.byte	0x08
	.zero		1


	//   ....[39]....
        /*02fc*/ 	.word	0x000004f0
        /*0300*/ 	.word	0x000000ff
        /*0304*/ 	.word	0x00000140
        /*0308*/ 	.short	0x0100
        /*030a*/ 	.byte	0x08
	.zero		1


	//   ....[40]....
        /*030c*/ 	.word	0x00000500
        /*0310*/ 	.word	0x000000ff
        /*0314*/ 	.word	0x000000a0
        /*0318*/ 	.short	0x0100
        /*031a*/ 	.byte	0x08
	.zero		1


	//   ....[41]....
        /*031c*/ 	.word	0x00000510
        /*0320*/ 	.word	0x000000ff
        /*0324*/ 	.word	0x00000148
        /*0328*/ 	.short	0x0100
        /*032a*/ 	.byte	0x08
	.zero		1


	//   ....[42]....
        /*032c*/ 	.word	0x00000830
        /*0330*/ 	.word	0x000000ff
        /*0334*/ 	.word	0x00000180
        /*0338*/ 	.short	0x0100
        /*033a*/ 	.byte	0x08
	.zero		1


	//   ....[43]....
        /*033c*/ 	.word	0x000008a0
        /*0340*/ 	.word	0x000000ff
        /*0344*/ 	.word	0x00000188
        /*0348*/ 	.short	0x0100
        /*034a*/ 	.byte	0x08
	.zero		1


	//   ....[44]....
        /*034c*/ 	.word	0x000008c0
        /*0350*/ 	.word	0x000000ff
        /*0354*/ 	.word	0x00000160
        /*0358*/ 	.short	0x0100
        /*035a*/ 	.byte	0x09
	.zero		1


	//   ....[45]....
        /*035c*/ 	.word	0x000008d0
        /*0360*/ 	.word	0x000000ff
        /*0364*/ 	.word	0x00000168
        /*0368*/ 	.short	0x0100
        /*036a*/ 	.byte	0x09
	.zero		1


	//   ....[46]....
        /*036c*/ 	.word	0x000008e0
        /*0370*/ 	.word	0x000000ff
        /*0374*/ 	.word	0x00000170
        /*0378*/ 	.short	0x0100
        /*037a*/ 	.byte	0x09
	.zero		1


	//   ....[47]....
        /*037c*/ 	.word	0x000008f0
        /*0380*/ 	.word	0x000000ff
        /*0384*/ 	.word	0x00000178
        /*0388*/ 	.short	0x0100
        /*038a*/ 	.byte	0x09
	.zero		1


	//   ....[48]....
        /*038c*/ 	.word	0x000017d0
        /*0390*/ 	.word	0x000000ff
        /*0394*/ 	.word	0xfffffff8
        /*0398*/ 	.short	0x010a
        /*039a*/ 	.byte	0x0c
	.zero		1


	//   ....[49]....
        /*039c*/ 	.word	0x00001aa0
        /*03a0*/ 	.word	0x000000ff
        /*03a4*/ 	.word	0x00000000
        /*03a8*/ 	.short	0x010a
        /*03aa*/ 	.byte	0x08
	.zero		1


	//   ....[50]....
        /*03ac*/ 	.word	0x00001ae0
        /*03b0*/ 	.word	0x000000ff
        /*03b4*/ 	.word	0x00000000
        /*03b8*/ 	.short	0x010a
        /*03ba*/ 	.byte	0x08
	.zero		1


	//   ....[51]....
        /*03bc*/ 	.word	0x00001c20
        /*03c0*/ 	.word	0x000000ff
        /*03c4*/ 	.word	0x00000000
        /*03c8*/ 	.short	0x0101
        /*03ca*/ 	.byte	0x08
	.zero		1


	//   ....[52]....
        /*03cc*/ 	.word	0x00001da0
        /*03d0*/ 	.word	0x00000013
        /*03d4*/ 	.word	0x00000000
        /*03d8*/ 	.short	0x0101
        /*03da*/ 	.byte	0x16
	.zero		1


	//   ....[53]....
        /*03dc*/ 	.word	0x00001df0
        /*03e0*/ 	.word	0x000000ff
        /*03e4*/ 	.word	0x00000008
        /*03e8*/ 	.short	0x010a
        /*03ea*/ 	.byte	0x0c
	.zero		1


	//   ....[54]....
        /*03ec*/ 	.word	0x00006a20
        /*03f0*/ 	.word	0x00000004
        /*03f4*/ 	.word	0x00000000
        /*03f8*/ 	.short	0x0101
        /*03fa*/ 	.byte	0x16
	.zero		1


	//   ....[55]....
        /*03fc*/ 	.word	0x00007310
        /*0400*/ 	.word	0x00000012
        /*0404*/ 	.word	0x000000a8
        /*0408*/ 	.short	0x010a
        /*040a*/ 	.byte	0x3f
	.zero		1


	//   ....[56]....
        /*040c*/ 	.word	0x000077c0
        /*0410*/ 	.word	0x0000000a
        /*0414*/ 	.word	0x00000188
        /*0418*/ 	.short	0x0101
        /*041a*/ 	.byte	0x3f
	.zero		1


	//   ....[57]....
        /*041c*/ 	.word	0x00007ed0
        /*0420*/ 	.word	0x00000005
        /*0424*/ 	.word	0x00000000
        /*0428*/ 	.short	0x010a
        /*042a*/ 	.byte	0x3f
	.zero		1


	//   ....[58]....
        /*042c*/ 	.word	0x00007f50
        /*0430*/ 	.word	0x00000007
        /*0434*/ 	.word	0x00000000
        /*0438*/ 	.short	0x010a
        /*043a*/ 	.byte	0x3f
	.zero		1


	//   ....[59]....
        /*043c*/ 	.word	0x00007fe0
        /*0440*/ 	.word	0x00000006
        /*0444*/ 	.word	0x00000000
        /*0448*/ 	.short	0x010a
        /*044a*/ 	.byte	0x3f
	.zero		1


	//   ....[60]....
        /*044c*/ 	.word	0x00008070
        /*0450*/ 	.word	0x00000009
        /*0454*/ 	.word	0x00000000
        /*0458*/ 	.short	0x010a
        /*045a*/ 	.byte	0x3f
	.zero		1


	//   ....[61]....
        /*045c*/ 	.word	0x00008100
        /*0460*/ 	.word	0x00000006
        /*0464*/ 	.word	0x00000000
        /*0468*/ 	.short	0x010a
        /*046a*/ 	.byte	0x3f
	.zero		1


	//   ....[62]....
        /*046c*/ 	.word	0x00008190
        /*0470*/ 	.word	0x00000009
        /*0474*/ 	.word	0x00000000
        /*0478*/ 	.short	0x010a
        /*047a*/ 	.byte	0x3f
	.zero		1


	//   ....[63]....
        /*047c*/ 	.word	0x00008220
        /*0480*/ 	.word	0x00000006
        /*0484*/ 	.word	0x00000000
        /*0488*/ 	.short	0x010a
        /*048a*/ 	.byte	0x3f
	.zero		1


	//   ....[64]....
        /*048c*/ 	.word	0x000082b0
        /*0490*/ 	.word	0x00000009
        /*0494*/ 	.word	0x00000000
        /*0498*/ 	.short	0x010a
        /*049a*/ 	.byte	0x3f
	.zero		1


	//   ....[65]....
        /*049c*/ 	.word	0x00008340
        /*04a0*/ 	.word	0x00000006
        /*04a4*/ 	.word	0x00000000
        /*04a8*/ 	.short	0x010a
        /*04aa*/ 	.byte	0x3f
	.zero		1


	//   ....[66]....
        /*04ac*/ 	.word	0x000083d0
        /*04b0*/ 	.word	0x00000009
        /*04b4*/ 	.word	0x00000000
        /*04b8*/ 	.short	0x010a
        /*04ba*/ 	.byte	0x3f
	.zero		1


	//   ....[67]....
        /*04bc*/ 	.word	0x00008460
        /*04c0*/ 	.word	0x00000006
        /*04c4*/ 	.word	0x00000000
        /*04c8*/ 	.short	0x010a
        /*04ca*/ 	.byte	0x3f
	.zero		1


	//   ....[68]....
        /*04cc*/ 	.word	0x000084f0
        /*04d0*/ 	.word	0x00000009
        /*04d4*/ 	.word	0x00000000
        /*04d8*/ 	.short	0x010a
        /*04da*/ 	.byte	0x3f
	.zero		1


	//   ....[69]....
        /*04dc*/ 	.word	0x00008580
        /*04e0*/ 	.word	0x00000006
        /*04e4*/ 	.word	0x00000000
        /*04e8*/ 	.short	0x010a
        /*04ea*/ 	.byte	0x3f
	.zero		1


	//   ....[70]....
        /*04ec*/ 	.word	0x00008610
        /*04f0*/ 	.word	0x00000009
        /*04f4*/ 	.word	0x00000000
        /*04f8*/ 	.short	0x010a
        /*04fa*/ 	.byte	0x3f
	.zero		1


	//   ....[71]....
        /*04fc*/ 	.word	0x000086a0
        /*0500*/ 	.word	0x00000006
        /*0504*/ 	.word	0x00000000
        /*0508*/ 	.short	0x010a
        /*050a*/ 	.byte	0x3f
	.zero		1


	//   ....[72]....
        /*050c*/ 	.word	0x00008730
        /*0510*/ 	.word	0x00000009
        /*0514*/ 	.word	0x00000000
        /*0518*/ 	.short	0x010a
        /*051a*/ 	.byte	0x3f
	.zero		1


	//   ....[73]....
        /*051c*/ 	.word	0x000087c0
        /*0520*/ 	.word	0x00000006
        /*0524*/ 	.word	0x00000000
        /*0528*/ 	.short	0x010a
        /*052a*/ 	.byte	0x3f
	.zero		1


	//   ....[74]....
        /*052c*/ 	.word	0x00008850
        /*0530*/ 	.word	0x00000009
        /*0534*/ 	.word	0x00000000
        /*0538*/ 	.short	0x010a
        /*053a*/ 	.byte	0x3f
	.zero		1


	//   ....[75]....
        /*053c*/ 	.word	0x000088e0
        /*0540*/ 	.word	0x00000008
        /*0544*/ 	.word	0x00000000
        /*0548*/ 	.short	0x010a
        /*054a*/ 	.byte	0x3f
	.zero		1


	//   ....[76]....
        /*054c*/ 	.word	0x00008970
        /*0550*/ 	.word	0x0000000b
        /*0554*/ 	.word	0x00000000
        /*0558*/ 	.short	0x010a
        /*055a*/ 	.byte	0x3f
	.zero		1


	//   ....[77]....
        /*055c*/ 	.word	0x00008a00
        /*0560*/ 	.word	0x00000003
        /*0564*/ 	.word	0x00000000
        /*0568*/ 	.short	0x010a
        /*056a*/ 	.byte	0x3f
	.zero		1


	//   ....[78]....
        /*056c*/ 	.word	0x00008a70
        /*0570*/ 	.word	0x00000013
        /*0574*/ 	.word	0xfffffff8
        /*0578*/ 	.short	0x010a
        /*057a*/ 	.byte	0x3f
	.zero		1


	//   ....[79]....
        /*057c*/ 	.word	0x00008ad0
        /*0580*/ 	.word	0x00000014
        /*0584*/ 	.word	0x00000000
        /*0588*/ 	.short	0x010a
        /*058a*/ 	.byte	0x3f
	.zero		1


	//   ....[80]....
        /*058c*/ 	.word	0x00008b30
        /*0590*/ 	.word	0x00000013
        /*0594*/ 	.word	0x00000008
        /*0598*/ 	.short	0x010a
        /*059a*/ 	.byte	0x3f
	.zero		1


	//   ....[81]....
        /*059c*/ 	.word	0x00008c00
        /*05a0*/ 	.word	0x00000012
        /*05a4*/ 	.word	0x000000a8
        /*05a8*/ 	.short	0x010a
        /*05aa*/ 	.byte	0x3f
	.zero		1


	//   ....[82]....
        /*05ac*/ 	.word	0x00008ce0
        /*05b0*/ 	.word	0x00000005
        /*05b4*/ 	.word	0x00000000
        /*05b8*/ 	.short	0x010a
        /*05ba*/ 	.byte	0x3f
	.zero		1


	//   ....[83]....
        /*05bc*/ 	.word	0x00008d30
        /*05c0*/ 	.word	0x00000007
        /*05c4*/ 	.word	0x00000000
        /*05c8*/ 	.short	0x010a
        /*05ca*/ 	.byte	0x3f
	.zero		1


	//   ....[84]....
        /*05cc*/ 	.word	0x00008d80
        /*05d0*/ 	.word	0x00000006
        /*05d4*/ 	.word	0x00000000
        /*05d8*/ 	.short	0x010a
        /*05da*/ 	.byte	0x3f
	.zero		1


	//   ....[85]....
        /*05dc*/ 	.word	0x00008dd0
        /*05e0*/ 	.word	0x00000009
        /*05e4*/ 	.word	0x00000000
        /*05e8*/ 	.short	0x010a
        /*05ea*/ 	.byte	0x3f
	.zero		1


	//   ....[86]....
        /*05ec*/ 	.word	0x00008e20
        /*05f0*/ 	.word	0x00000006
        /*05f4*/ 	.word	0x00000000
        /*05f8*/ 	.short	0x010a
        /*05fa*/ 	.byte	0x3f
	.zero		1


	//   ....[87]....
        /*05fc*/ 	.word	0x00008e70
        /*0600*/ 	.word	0x00000009
        /*0604*/ 	.word	0x00000000
        /*0608*/ 	.short	0x010a
        /*060a*/ 	.byte	0x3f
	.zero		1


	//   ....[88]....
        /*060c*/ 	.word	0x00008ec0
        /*0610*/ 	.word	0x00000006
        /*0614*/ 	.word	0x00000000
        /*0618*/ 	.short	0x010a
        /*061a*/ 	.byte	0x3f
	.zero		1


	//   ....[89]....
        /*061c*/ 	.word	0x00008f10
        /*0620*/ 	.word	0x00000009
        /*0624*/ 	.word	0x00000000
        /*0628*/ 	.short	0x010a
        /*062a*/ 	.byte	0x3f
	.zero		1


	//   ....[90]....
        /*062c*/ 	.word	0x00008f60
        /*0630*/ 	.word	0x00000006
        /*0634*/ 	.word	0x00000000
        /*0638*/ 	.short	0x010a
        /*063a*/ 	.byte	0x3f
	.zero		1


	//   ....[91]....
        /*063c*/ 	.word	0x00008fb0
        /*0640*/ 	.word	0x00000009
        /*0644*/ 	.word	0x00000000
        /*0648*/ 	.short	0x010a
        /*064a*/ 	.byte	0x3f
	.zero		1


	//   ....[92]....
        /*064c*/ 	.word	0x00009000
        /*0650*/ 	.word	0x00000006
        /*0654*/ 	.word	0x00000000
        /*0658*/ 	.short	0x010a
        /*065a*/ 	.byte	0x3f
	.zero		1


	//   ....[93]....
        /*065c*/ 	.word	0x00009050
        /*0660*/ 	.word	0x00000009
        /*0664*/ 	.word	0x00000000
        /*0668*/ 	.short	0x010a
        /*066a*/ 	.byte	0x3f
	.zero		1


	//   ....[94]....
        /*066c*/ 	.word	0x000090a0
        /*0670*/ 	.word	0x00000006
        /*0674*/ 	.word	0x00000000
        /*0678*/ 	.short	0x010a
        /*067a*/ 	.byte	0x3f
	.zero		1


	//   ....[95]....
        /*067c*/ 	.word	0x000090f0
        /*0680*/ 	.word	0x00000009
        /*0684*/ 	.word	0x00000000
        /*0688*/ 	.short	0x010a
        /*068a*/ 	.byte	0x3f
	.zero		1


	//   ....[96]....
        /*068c*/ 	.word	0x00009140
        /*0690*/ 	.word	0x00000006
        /*0694*/ 	.word	0x00000000
        /*0698*/ 	.short	0x010a
        /*069a*/ 	.byte	0x3f
	.zero		1


	//   ....[97]....
        /*069c*/ 	.word	0x00009190
        /*06a0*/ 	.word	0x00000009
        /*06a4*/ 	.word	0x00000000
        /*06a8*/ 	.short	0x010a
        /*06aa*/ 	.byte	0x3f
	.zero		1


	//   ....[98]....
        /*06ac*/ 	.word	0x000091e0
        /*06b0*/ 	.word	0x00000006
        /*06b4*/ 	.word	0x00000000
        /*06b8*/ 	.short	0x010a
        /*06ba*/ 	.byte	0x3f
	.zero		1


	//   ....[99]....
        /*06bc*/ 	.word	0x00009230
        /*06c0*/ 	.word	0x00000009
        /*06c4*/ 	.word	0x00000000
        /*06c8*/ 	.short	0x010a
        /*06ca*/ 	.byte	0x3f
	.zero		1


	//   ....[100]....
        /*06cc*/ 	.word	0x00009280
        /*06d0*/ 	.word	0x00000008
        /*06d4*/ 	.word	0x00000000
        /*06d8*/ 	.short	0x010a
        /*06da*/ 	.byte	0x3f
	.zero		1


	//   ....[101]....
        /*06dc*/ 	.word	0x000092d0
        /*06e0*/ 	.word	0x0000000b
        /*06e4*/ 	.word	0x00000000
        /*06e8*/ 	.short	0x010a
        /*06ea*/ 	.byte	0x3f
	.zero		1


	//----- nvinfo : EIATTR_NUM_MBARRIERS
	.align		4
.L_28:
        /*06ec*/ 	.byte	0x03, 0x38
        /*06ee*/ 	.short	0x0030


	//----- nvinfo : EIATTR_EXIT_INSTR_OFFSETS
	.align		4
        /*06f0*/ 	.byte	0x04, 0x1c
        /*06f2*/ 	.short	(.L_30 - .L_29)


	//   ....[0]....
.L_29:
        /*06f4*/ 	.word	0x000013f0


	//   ....[1]....
        /*06f8*/ 	.word	0x00001450


	//   ....[2]....
        /*06fc*/ 	.word	0x00007030


	//   ....[3]....
        /*0700*/ 	.word	0x00007060


	//   ....[4]....
        /*0704*/ 	.word	0x00008a50


	//----- nvinfo : EIATTR_MAX_THREADS
	.align		4
.L_30:
        /*0708*/ 	.byte	0x04, 0x05
        /*070a*/ 	.short	(.L_32 - .L_31)
.L_31:
        /*070c*/ 	.word	0x00000180
        /*0710*/ 	.word	0x00000001
        /*0714*/ 	.word	0x00000001


	//----- nvinfo : EIATTR_CRS_STACK_SIZE
	.align		4
.L_32:
        /*0718*/ 	.byte	0x04, 0x1e
        /*071a*/ 	.short	(.L_34 - .L_33)
.L_33:
        /*071c*/ 	.word	0x00000000


	//----- nvinfo : EIATTR_CBANK_PARAM_SIZE
	.align		4
.L_34:
        /*0720*/ 	.byte	0x03, 0x19
        /*0722*/ 	.short	0x0570


	//----- nvinfo : EIATTR_PARAM_CBANK
	.align		4
        /*0724*/ 	.byte	0x04, 0x0a
        /*0726*/ 	.short	(.L_36 - .L_35)
	.align		4
.L_35:
        /*0728*/ 	.word	index@(.nv.constant0._ZN7cutlass13device_kernelINS_4gemm6kernel13GemmUniversalIN4cute5tupleIJiiiiEEENS1_10collective13CollectiveMmaINS1_40MainloopSm90TmaGmmaWarpSpecializedSparseILi21ENS5_IJNS4_1CILi1EEESB_SB_EEENS1_32KernelTmaWarpSpecializedPingpongEEENS5_IJNSA_ILi64EEENSA_ILi128EEESF_EEEaNS5_IJNS4_6LayoutINS5_IJiNS5_IJNSA_ILi2EEEiEEEiEEENS5_IJlNS5_IJSB_SJ_EEElEEEEENSI_INS5_IJNS5_IJSF_iEEESP_iEEENS5_IJNS5_IJSF_NSA_ILi4096EEEEEENS5_IJSB_lEEElEEEEEEEEaNS5_IJlSB_lEEENS4_8TiledMMAINS4_8MMA_AtomIJNS4_4SM904GMMA6SPARSE28GMMA_64x128x64_S32S8S8_SS_TNILNS11_9SparseSelE0EEEEEENSI_ISC_NS5_IJNSA_ILi0EEES17_S17_EEEEENS5_IJNS4_10UnderscoreES1A_S1A_EEEEENS4_13SM90_TMA_LOADENS4_14ComposedLayoutINS4_7SwizzleILi1ELi4ELi3EEENS4_25smem_sparse_ptr_flag_bitsILi2ELi8EEENSI_INS5_IJNS5_IJSB_NSA_ILi8EEEEEENS5_IJSJ_NSA_ILi32EEEEEEEEENS5_IJNS5_IJS17_SF_EEESM_EEEEEEEvNS4_8identityES1D_NS1E_INS1F_ILi2ELi4ELi3EEENS4_18smem_ptr_flag_bitsILi8EEENSI_INS5_IJS1J_SF_EEENS5_IJSF_SB_EEEEEEEvS1S_EENS_8epilogue10collective6detail29Sm90TmaWarpSpecializedAdapterINS22_15DefaultEpilogueIiNS5_IJSB_llEEES26_NS21_6thread17LinearCombinationIiLi1EiiLNS27_9ScaleType4KindE0ELNS_15FloatRoundStyleE2EiEENS1_15EpilogueDefaultEEEEEvvEEEEvNT_6ParamsE)
        /*072c*/ 	.short	0x0210
        /*072e*/ 	.short	0x0570


	//----- nvinfo : EIATTR_SW_WAR
	.align		4
.L_36:
        /*0730*/ 	.byte	0x04, 0x36
        /*0732*/ 	.short	(.L_38 - .L_37)
.L_37:
        /*0734*/ 	.word	0x00000008
.L_38:


//--------------------- .nv.callgraph             --------------------------
	.section	.nv.callgraph,"",@"SHT_CUDA_CALLGRAPH"
	.align	4
	.sectionentsize	8
	.align		4
        /*0000*/ 	.word	0x00000000
	.align		4
        /*0004*/ 	.word	0xffffffff
	.align		4
        /*0008*/ 	.word	0x00000000
	.align		4
        /*000c*/ 	.word	0xfffffffe
	.align		4
        /*0010*/ 	.word	0x00000000
	.align		4
        /*0014*/ 	.word	0xfffffffd
	.align		4
        /*0018*/ 	.word	0x00000000
	.align		4
        /*001c*/ 	.word	0xfffffffc


//--------------------- .nv.constant4             --------------------------
	.section	.nv.constant4,"a",@progbits
	.align	8
	.align		8
.nv.constant4:
        /*0000*/ 	.dword	_ZN39_INTERNAL_51bbaa86_4_k_cu_fcb20f48_26734cuda3std3__45__cpo5beginE
	.align		8
        /*0008*/ 	.dword	_ZN39_INTERNAL_51bbaa86_4_k_cu_fcb20f48_26734cuda3std3__45__cpo3endE
	.align		8
        /*0010*/ 	.dword	_ZN39_INTERNAL_51bbaa86_4_k_cu_fcb20f48_26734cuda3std3__45__cpo6cbeginE
	.align		8
        /*0018*/ 	.dword	_ZN39_INTERNAL_51bbaa86_4_k_cu_fcb20f48_26734cuda3std3__45__cpo4cendE
	.align		8
        /*0020*/ 	.dword	_ZN39_INTERNAL_51bbaa86_4_k_cu_fcb20f48_26734cuda3std3__441_GLOBAL__N__51bbaa86_4_k_cu_fcb20f48_26736ignoreE
	.align		8
        /*0028*/ 	.dword	_ZN39_INTERNAL_51bbaa86_4_k_cu_fcb20f48_26734cuda3std3__419piecewise_constructE
	.align		8
        /*0030*/ 	.dword	_ZN39_INTERNAL_51bbaa86_4_k_cu_fcb20f48_26734cuda3std3__48in_placeE
	.align		8
        /*0038*/ 	.dword	_ZN39_INTERNAL_51bbaa86_4_k_cu_fcb20f48_26734cuda3std6ranges3__45__cpo4swapE
	.align		8
        /*0040*/ 	.dword	_ZN39_INTERNAL_51bbaa86_4_k_cu_fcb20f48_26734cuda3std6ranges3__45__cpo9iter_moveE
	.align		8
        /*0048*/ 	.dword	_ZN39_INTERNAL_51bbaa86_4_k_cu_fcb20f48_26734cute7productE
	.align		8
        /*0050*/ 	.dword	_ZN39_INTERNAL_51bbaa86_4_k_cu_fcb20f48_26734cute1_E


//--------------------- .text._ZN7cutlass13device_kernelINS_4gemm6kernel13GemmUniversalIN4cute5tupleIJiiiiEEENS1_10collective13CollectiveMmaINS1_40MainloopSm90TmaGmmaWarpSpecializedSparseILi21ENS5_IJNS4_1CILi1EEESB_SB_EEENS1_32KernelTmaWarpSpecializedPingpongEEENS5_IJNSA_ILi64EEENSA_ILi128EEESF_EEEaNS5_IJNS4_6LayoutINS5_IJiNS5_IJNSA_ILi2EEEiEEEiEEENS5_IJlNS5_IJSB_SJ_EEElEEEEENSI_INS5_IJNS5_IJSF_iEEESP_iEEENS5_IJNS5_IJSF_NSA_ILi4096EEEEEENS5_IJSB_lEEElEEEEEEEEaNS5_IJlSB_lEEENS4_8TiledMMAINS4_8MMA_AtomIJNS4_4SM904GMMA6SPARSE28GMMA_64x128x64_S32S8S8_SS_TNILNS11_9SparseSelE0EEEEEENSI_ISC_NS5_IJNSA_ILi0EEES17_S17_EEEEENS5_IJNS4_10UnderscoreES1A_S1A_EEEEENS4_13SM90_TMA_LOADENS4_14ComposedLayoutINS4_7SwizzleILi1ELi4ELi3EEENS4_25smem_sparse_ptr_flag_bitsILi2ELi8EEENSI_INS5_IJNS5_IJSB_NSA_ILi8EEEEEENS5_IJSJ_NSA_ILi32EEEEEEEEENS5_IJNS5_IJS17_SF_EEESM_EEEEEEEvNS4_8identityES1D_NS1E_INS1F_ILi2ELi4ELi3EEENS4_18smem_ptr_flag_bitsILi8EEENSI_INS5_IJS1J_SF_EEENS5_IJSF_SB_EEEEEEEvS1S_EENS_8epilogue10collective6detail29Sm90TmaWarpSpecializedAdapterINS22_15DefaultEpilogueIiNS5_IJSB_llEEES26_NS21_6thread17LinearCombinationIiLi1EiiLNS27_9ScaleType4KindE0ELNS_15FloatRoundStyleE2EiEENS1_15EpilogueDefaultEEEEEvvEEEEvNT_6ParamsE --------------------------
	.section	.text._ZN7cutlass13device_kernelINS_4gemm6kernel13GemmUniversalIN4cute5tupleIJiiiiEEENS1_10collective13CollectiveMmaINS1_40MainloopSm90TmaGmmaWarpSpecializedSparseILi21ENS5_IJNS4_1CILi1EEESB_SB_EEENS1_32KernelTmaWarpSpecializedPingpongEEENS5_IJNSA_ILi64EEENSA_ILi128EEESF_EEEaNS5_IJNS4_6LayoutINS5_IJiNS5_IJNSA_ILi2EEEiEEEiEEENS5_IJlNS5_IJSB_SJ_EEElEEEEENSI_INS5_IJNS5_IJSF_iEEESP_iEEENS5_IJNS5_IJSF_NSA_ILi4096EEEEEENS5_IJSB_lEEElEEEEEEEEaNS5_IJlSB_lEEENS4_8TiledMMAINS4_8MMA_AtomIJNS4_4SM904GMMA6SPARSE28GMMA_64x128x64_S32S8S8_SS_TNILNS11_9SparseSelE0EEEEEENSI_ISC_NS5_IJNSA_ILi0EEES17_S17_EEEEENS5_IJNS4_10UnderscoreES1A_S1A_EEEEENS4_13SM90_TMA_LOADENS4_14ComposedLayoutINS4_7SwizzleILi1ELi4ELi3EEENS4_25smem_sparse_ptr_flag_bitsILi2ELi8EEENSI_INS5_IJNS5_IJSB_NSA_ILi8EEEEEENS5_IJSJ_NSA_ILi32EEEEEEEEENS5_IJNS5_IJS17_SF_EEESM_EEEEEEEvNS4_8identityES1D_NS1E_INS1F_ILi2ELi4ELi3EEENS4_18smem_ptr_flag_bitsILi8EEENSI_INS5_IJS1J_SF_EEENS5_IJSF_SB_EEEEEEEvS1S_EENS_8epilogue10collective6detail29Sm90TmaWarpSpecializedAdapterINS22_15DefaultEpilogueIiNS5_IJSB_llEEES26_NS21_6thread17LinearCombinationIiLi1EiiLNS27_9ScaleType4KindE0ELNS_15FloatRoundStyleE2EiEENS1_15EpilogueDefaultEEEEEvvEEEEvNT_6ParamsE,"ax",@progbits
	.align	128
.text._ZN7cutlass13device_kernelINS_4gemm6kernel13GemmUniversalIN4cute5tupleIJiiiiEEENS1_10collective13CollectiveMmaINS1_40MainloopSm90TmaGmmaWarpSpecializedSparseILi21ENS5_IJNS4_1CILi1EEESB_SB_EEENS1_32KernelTmaWarpSpecializedPingpongEEENS5_IJNSA_ILi64EEENSA_ILi128EEESF_EEEaNS5_IJNS4_6LayoutINS5_IJiNS5_IJNSA_ILi2EEEiEEEiEEENS5_IJlNS5_IJSB_SJ_EEElEEEEENSI_INS5_IJNS5_IJSF_iEEESP_iEEENS5_IJNS5_IJSF_NSA_ILi4096EEEEEENS5_IJSB_lEEElEEEEEEEEaNS5_IJlSB_lEEENS4_8TiledMMAINS4_8MMA_AtomIJNS4_4SM904GMMA6SPARSE28GMMA_64x128x64_S32S8S8_SS_TNILNS11_9SparseSelE0EEEEEENSI_ISC_NS5_IJNSA_ILi0EEES17_S17_EEEEENS5_IJNS4_10UnderscoreES1A_S1A_EEEEENS4_13SM90_TMA_LOADENS4_14ComposedLayoutINS4_7SwizzleILi1ELi4ELi3EEENS4_25smem_sparse_ptr_flag_bitsILi2ELi8EEENSI_INS5_IJNS5_IJSB_NSA_ILi8EEEEEENS5_IJSJ_NSA_ILi32EEEEEEEEENS5_IJNS5_IJS17_SF_EEESM_EEEEEEEvNS4_8identityES1D_NS1E_INS1F_ILi2ELi4ELi3EEENS4_18smem_ptr_flag_bitsILi8EEENSI_INS5_IJS1J_SF_EEENS5_IJSF_SB_EEEEEEEvS1S_EENS_8epilogue10collective6detail29Sm90TmaWarpSpecializedAdapterINS22_15DefaultEpilogueIiNS5_IJSB_llEEES26_NS21_6thread17LinearCombinationIiLi1EiiLNS27_9ScaleType4KindE0ELNS_15FloatRoundStyleE2EiEENS1_15EpilogueDefaultEEEEEvvEEEEvNT_6ParamsE:
        .type           _ZN7cutlass13device_kernelINS_4gemm6kernel13GemmUniversalIN4cute5tupleIJiiiiEEENS1_10collective13CollectiveMmaINS1_40MainloopSm90TmaGmmaWarpSpecializedSparseILi21ENS5_IJNS4_1CILi1EEESB_SB_EEENS1_32KernelTmaWarpSpecializedPingpongEEENS5_IJNSA_ILi64EEENSA_ILi128EEESF_EEEaNS5_IJNS4_6LayoutINS5_IJiNS5_IJNSA_ILi2EEEiEEEiEEENS5_IJlNS5_IJSB_SJ_EEElEEEEENSI_INS5_IJNS5_IJSF_iEEESP_iEEENS5_IJNS5_IJSF_NSA_ILi4096EEEEEENS5_IJSB_lEEElEEEEEEEEaNS5_IJlSB_lEEENS4_8TiledMMAINS4_8MMA_AtomIJNS4_4SM904GMMA6SPARSE28GMMA_64x128x64_S32S8S8_SS_TNILNS11_9SparseSelE0EEEEEENSI_ISC_NS5_IJNSA_ILi0EEES17_S17_EEEEENS5_IJNS4_10UnderscoreES1A_S1A_EEEEENS4_13SM90_TMA_LOADENS4_14ComposedLayoutINS4_7SwizzleILi1ELi4ELi3EEENS4_25smem_sparse_ptr_flag_bitsILi2ELi8EEENSI_INS5_IJNS5_IJSB_NSA_ILi8EEEEEENS5_IJSJ_NSA_ILi32EEEEEEEEENS5_IJNS5_IJS17_SF_EEESM_EEEEEEEvNS4_8identityES1D_NS1E_INS1F_ILi2ELi4ELi3EEENS4_18smem_ptr_flag_bitsILi8EEENSI_INS5_IJS1J_SF_EEENS5_IJSF_SB_EEEEEEEvS1S_EENS_8epilogue10collective6detail29Sm90TmaWarpSpecializedAdapterINS22_15DefaultEpilogueIiNS5_IJSB_llEEES26_NS21_6thread17LinearCombinationIiLi1EiiLNS27_9ScaleType4KindE0ELNS_15FloatRoundStyleE2EiEENS1_15EpilogueDefaultEEEEEvvEEEEvNT_6ParamsE,@function
        .size           _ZN7cutlass13device_kernelINS_4gemm6kernel13GemmUniversalIN4cute5tupleIJiiiiEEENS1_10collective13CollectiveMmaINS1_40MainloopSm90TmaGmmaWarpSpecializedSparseILi21ENS5_IJNS4_1CILi1EEESB_SB_EEENS1_32KernelTmaWarpSpecializedPingpongEEENS5_IJNSA_ILi64EEENSA_ILi128EEESF_EEEaNS5_IJNS4_6LayoutINS5_IJiNS5_IJNSA_ILi2EEEiEEEiEEENS5_IJlNS5_IJSB_SJ_EEElEEEEENSI_INS5_IJNS5_IJSF_iEEESP_iEEENS5_IJNS5_IJSF_NSA_ILi4096EEEEEENS5_IJSB_lEEElEEEEEEEEaNS5_IJlSB_lEEENS4_8TiledMMAINS4_8MMA_AtomIJNS4_4SM904GMMA6SPARSE28GMMA_64x128x64_S32S8S8_SS_TNILNS11_9SparseSelE0EEEEEENSI_ISC_NS5_IJNSA_ILi0EEES17_S17_EEEEENS5_IJNS4_10UnderscoreES1A_S1A_EEEEENS4_13SM90_TMA_LOADENS4_14ComposedLayoutINS4_7SwizzleILi1ELi4ELi3EEENS4_25smem_sparse_ptr_flag_bitsILi2ELi8EEENSI_INS5_IJNS5_IJSB_NSA_ILi8EEEEEENS5_IJSJ_NSA_ILi32EEEEEEEEENS5_IJNS5_IJS17_SF_EEESM_EEEEEEEvNS4_8identityES1D_NS1E_INS1F_ILi2ELi4ELi3EEENS4_18smem_ptr_flag_bitsILi8EEENSI_INS5_IJS1J_SF_EEENS5_IJSF_SB_EEEEEEEvS1S_EENS_8epilogue10collective6detail29Sm90TmaWarpSpecializedAdapterINS22_15DefaultEpilogueIiNS5_IJSB_llEEES26_NS21_6thread17LinearCombinationIiLi1EiiLNS27_9ScaleType4KindE0ELNS_15FloatRoundStyleE2EiEENS1_15EpilogueDefaultEEEEEvvEEEEvNT_6ParamsE,(.L_x_223 - _ZN7cutlass13device_kernelINS_4gemm6kernel13GemmUniversalIN4cute5tupleIJiiiiEEENS1_10collective13CollectiveMmaINS1_40MainloopSm90TmaGmmaWarpSpecializedSparseILi21ENS5_IJNS4_1CILi1EEESB_SB_EEENS1_32KernelTmaWarpSpecializedPingpongEEENS5_IJNSA_ILi64EEENSA_ILi128EEESF_EEEaNS5_IJNS4_6LayoutINS5_IJiNS5_IJNSA_ILi2EEEiEEEiEEENS5_IJlNS5_IJSB_SJ_EEElEEEEENSI_INS5_IJNS5_IJSF_iEEESP_iEEENS5_IJNS5_IJSF_NSA_ILi4096EEEEEENS5_IJSB_lEEElEEEEEEEEaNS5_IJlSB_lEEENS4_8TiledMMAINS4_8MMA_AtomIJNS4_4SM904GMMA6SPARSE28GMMA_64x128x64_S32S8S8_SS_TNILNS11_9SparseSelE0EEEEEENSI_ISC_NS5_IJNSA_ILi0EEES17_S17_EEEEENS5_IJNS4_10UnderscoreES1A_S1A_EEEEENS4_13SM90_TMA_LOADENS4_14ComposedLayoutINS4_7SwizzleILi1ELi4ELi3EEENS4_25smem_sparse_ptr_flag_bitsILi2ELi8EEENSI_INS5_IJNS5_IJSB_NSA_ILi8EEEEEENS5_IJSJ_NSA_ILi32EEEEEEEEENS5_IJNS5_IJS17_SF_EEESM_EEEEEEEvNS4_8identityES1D_NS1E_INS1F_ILi2ELi4ELi3EEENS4_18smem_ptr_flag_bitsILi8EEENSI_INS5_IJS1J_SF_EEENS5_IJSF_SB_EEEEEEEvS1S_EENS_8epilogue10collective6detail29Sm90TmaWarpSpecializedAdapterINS22_15DefaultEpilogueIiNS5_IJSB_llEEES26_NS21_6thread17LinearCombinationIiLi1EiiLNS27_9ScaleType4KindE0ELNS_15FloatRoundStyleE2EiEENS1_15EpilogueDefaultEEEEEvvEEEEvNT_6ParamsE)
        .other          _ZN7cutlass13device_kernelINS_4gemm6kernel13GemmUniversalIN4cute5tupleIJiiiiEEENS1_10collective13CollectiveMmaINS1_40MainloopSm90TmaGmmaWarpSpecializedSparseILi21ENS5_IJNS4_1CILi1EEESB_SB_EEENS1_32KernelTmaWarpSpecializedPingpongEEENS5_IJNSA_ILi64EEENSA_ILi128EEESF_EEEaNS5_IJNS4_6LayoutINS5_IJiNS5_IJNSA_ILi2EEEiEEEiEEENS5_IJlNS5_IJSB_SJ_EEElEEEEENSI_INS5_IJNS5_IJSF_iEEESP_iEEENS5_IJNS5_IJSF_NSA_ILi4096EEEEEENS5_IJSB_lEEElEEEEEEEEaNS5_IJlSB_lEEENS4_8TiledMMAINS4_8MMA_AtomIJNS4_4SM904GMMA6SPARSE28GMMA_64x128x64_S32S8S8_SS_TNILNS11_9SparseSelE0EEEEEENSI_ISC_NS5_IJNSA_ILi0EEES17_S17_EEEEENS5_IJNS4_10UnderscoreES1A_S1A_EEEEENS4_13SM90_TMA_LOADENS4_14ComposedLayoutINS4_7SwizzleILi1ELi4ELi3EEENS4_25smem_sparse_ptr_flag_bitsILi2ELi8EEENSI_INS5_IJNS5_IJSB_NSA_ILi8EEEEEENS5_IJSJ_NSA_ILi32EEEEEEEEENS5_IJNS5_IJS17_SF_EEESM_EEEEEEEvNS4_8identityES1D_NS1E_INS1F_ILi2ELi4ELi3EEENS4_18smem_ptr_flag_bitsILi8EEENSI_INS5_IJS1J_SF_EEENS5_IJSF_SB_EEEEEEEvS1S_EENS_8epilogue10collective6detail29Sm90TmaWarpSpecializedAdapterINS22_15DefaultEpilogueIiNS5_IJSB_llEEES26_NS21_6thread17LinearCombinationIiLi1EiiLNS27_9ScaleType4KindE0ELNS_15FloatRoundStyleE2EiEENS1_15EpilogueDefaultEEEEEvvEEEEvNT_6ParamsE,@"STO_CUDA_ENTRY STV_DEFAULT"
_ZN7cutlass13device_kernelINS_4gemm6kernel13GemmUniversalIN4cute5tupleIJiiiiEEENS1_10collective13CollectiveMmaINS1_40MainloopSm90TmaGmmaWarpSpecializedSparseILi21ENS5_IJNS4_1CILi1EEESB_SB_EEENS1_32KernelTmaWarpSpecializedPingpongEEENS5_IJNSA_ILi64EEENSA_ILi128EEESF_EEEaNS5_IJNS4_6LayoutINS5_IJiNS5_IJNSA_ILi2EEEiEEEiEEENS5_IJlNS5_IJSB_SJ_EEElEEEEENSI_INS5_IJNS5_IJSF_iEEESP_iEEENS5_IJNS5_IJSF_NSA_ILi4096EEEEEENS5_IJSB_lEEElEEEEEEEEaNS5_IJlSB_lEEENS4_8TiledMMAINS4_8MMA_AtomIJNS4_4SM904GMMA6SPARSE28GMMA_64x128x64_S32S8S8_SS_TNILNS11_9SparseSelE0EEEEEENSI_ISC_NS5_IJNSA_ILi0EEES17_S17_EEEEENS5_IJNS4_10UnderscoreES1A_S1A_EEEEENS4_13SM90_TMA_LOADENS4_14ComposedLayoutINS4_7SwizzleILi1ELi4ELi3EEENS4_25smem_sparse_ptr_flag_bitsILi2ELi8EEENSI_INS5_IJNS5_IJSB_NSA_ILi8EEEEEENS5_IJSJ_NSA_ILi32EEEEEEEEENS5_IJNS5_IJS17_SF_EEESM_EEEEEEEvNS4_8identityES1D_NS1E_INS1F_ILi2ELi4ELi3EEENS4_18smem_ptr_flag_bitsILi8EEENSI_INS5_IJS1J_SF_EEENS5_IJSF_SB_EEEEEEEvS1S_EENS_8epilogue10collective6detail29Sm90TmaWarpSpecializedAdapterINS22_15DefaultEpilogueIiNS5_IJSB_llEEES26_NS21_6thread17LinearCombinationIiLi1EiiLNS27_9ScaleType4KindE0ELNS_15FloatRoundStyleE2EiEENS1_15EpilogueDefaultEEEEEvvEEEEvNT_6ParamsE:
[----:B------:R-:W-:Y:S01]  /*0000*/  LDC R1, c[0x0][0x28] ;  /* 0x00000a00ff017b82 */ /* 0x000fe20000000800 */
[----:B------:R-:W0:Y:S01]  /*0010*/  S2R R10, SR_TID.X ;  /* 0x00000000000a7919 */ /* 0x000e220000002100 */
[----:B------:R-:W-:Y:S01]  /*0020*/  ELECT P0, URZ, PT ;  /* 0x00000000003f782f */ /* 0x000fe20003800000 */
[----:B------:R-:W-:Y:S01]  /*0030*/  BSSY B0, `(.L_x_0) ;  /* 0x0000012000007945 */ /* 0x000fe20003800000 */
[--C-:B0-----:R-:W-:Y:S02]  /*0040*/  SHF.R.U32.HI R0, RZ, 0x5, R10.reuse ;  /* 0x00000005ff007819 */ /* 0x101fe4000001160a */
[----:B------:R-:W-:-:S03]  /*0050*/  SHF.R.U32.HI R4, RZ, 0x7, R10 ;  /* 0x00000007ff047819 */ /* 0x000fc6000001160a */
[----:B------:R-:W0:Y:S04]  /*0060*/  SHFL.IDX PT, R2, R0, RZ, 0x1f ;  /* 0x00001fff00027589 */ /* 0x000e2800000e0000 */
[----:B------:R1:W2:Y:S01]  /*0070*/  SHFL.IDX PT, R5, R4, RZ, 0x1f ;  /* 0x00001fff04057589 */ /* 0x0002a200000e0000 */
[----:B0-----:R-:W-:-:S13]  /*0080*/  ISETP.NE.OR P0, PT, R2, RZ, !P0 ;  /* 0x000000ff0200720c */ /* 0x001fda0004705670 */
[----:B-12---:R-:W-:Y:S05]  /*0090*/  @P0 BRA `(.L_x_1) ;  /* 0x00000000002c0947 */ /* 0x006fea0003800000 */
[----:B------:R-:W-:Y:S02]  /*00a0*/  ULDC.64 UR4, c[0x0][0x198] ;  /* 0x0000660000047ab9 */ /* 0x000fe40000000a00 */
[----:B------:R-:W-:Y:S02]  /*00b0*/  UIADD3 UR6, UP0, UR4, 0xf0, URZ ;  /* 0x000000f004067890 */ /* 0x000fe4000ff1e03f */
[----:B------:R-:W-:Y:S02]  /*00c0*/  UIADD3 UR8, UP1, UR4, 0x1f0, URZ ;  /* 0x000001f004087890 */ /* 0x000fe4000ff3e03f */
[----:B------:R-:W-:Y:S02]  /*00d0*/  UIADD3 UR4, UP2, UR4, 0x2f0, URZ ;  /* 0x000002f004047890 */ /* 0x000fe4000ff5e03f */
[----:B------:R-:W-:Y:S02]  /*00e0*/  UIADD3.X UR7, URZ, UR5, URZ, UP0, !UPT ;  /* 0x000000053f077290 */ /* 0x000fe400087fe43f */
[----:B------:R-:W-:-:S02]  /*00f0*/  UIADD3.X UR9, URZ, UR5, URZ, UP1, !UPT ;  /* 0x000000053f097290 */ /* 0x000fc40008ffe43f */
[----:B------:R-:W-:-:S05]  /*0100*/  UIADD3.X UR5, URZ, UR5, URZ, UP2, !UPT ;  /* 0x000000053f057290 */ /* 0x000fca00097fe43f */
[----:B------:R0:W-:Y:S02]  /*0110*/  UTMACCTL.PF [UR6] ;  /* 0x00000000060079b9 */ /* 0x0001e40008040000 */
[----:B------:R0:W-:Y:S02]  /*0120*/  UTMACCTL.PF [UR8] ;  /* 0x00000000080079b9 */ /* 0x0001e40008040000 */
[----:B------:R0:W-:Y:S02]  /*0130*/  UTMACCTL.PF [UR4] ;  /* 0x00000000040079b9 */ /* 0x0001e40008040000 */
[----:B0-----:R-:W-:Y:S01]  /*0140*/  NOP ;  /* 0x0000000000007918 */ /* 0x001fe20000000000 */
.L_x_1:
[----:B------:R-:W-:Y:S05]  /*0150*/  BSYNC B0 ;  /* 0x0000000000007941 */ /* 0x000fea0003800000 */
.L_x_0:
[----:B------:R-:W0:Y:S02]  /*0160*/  SHFL.IDX PT, R3, R0, RZ, 0x1f ;  /* 0x00001fff00037589 */ /* 0x000e2400000e0000 */
[----:B0-----:R-:W-:-:S13]  /*0170*/  ISETP.NE.AND P0, PT, R3, RZ, PT ;  /* 0x000000ff0300720c */ /* 0x001fda0003f05270 */
[----:B------:R-:W-:Y:S05]  /*0180*/  @P0 BRA `(.L_x_2) ;  /* 0x0000000000ec0947 */ /* 0x000fea0003800000 */
[----:B------:R-:W-:Y:S01]  /*0190*/  ELECT P0, URZ, PT ;  /* 0x00000000003f782f */ /* 0x000fe20003800000 */
[----:B------:R-:W-:-:S12]  /*01a0*/  BSSY B0, `(.L_x_2) ;  /* 0x0000039000007945 */ /* 0x000fd80003800000 */
[----:B------:R-:W-:Y:S05]  /*01b0*/  @!P0 BRA `(.L_x_3) ;  /* 0x0000000000dc8947 */ /* 0x000fea0003800000 */
[----:B------:R-:W0:Y:S01]  /*01c0*/  S2UR UR8, SR_CgaCtaId ;  /* 0x00000000000879c3 */ /* 0x000e220000008800 */
[----:B------:R-:W-:Y:S01]  /*01d0*/  UMOV UR4, 0x400 ;  /* 0x0000040000047882 */ /* 0x000fe20000000000 */
[----:B------:R-:W-:Y:S01]  /*01e0*/  UMOV UR5, 0x1 ;  /* 0x0000000100057882 */ /* 0x000fe20000000000 */
[----:B------:R-:W-:Y:S02]  /*01f0*/  UMOV UR6, 0x80 ;  /* 0x0000008000067882 */ /* 0x000fe40000000000 */
[----:B------:R-:W-:-:S04]  /*0200*/  UIADD3 UR6, -UR6, 0x100000, URZ ;  /* 0x0010000006067890 */ /* 0x000fc8000fffe13f */
[----:B------:R-:W-:Y:S02]  /*0210*/  USHF.L.U32 UR7, UR6, 0xb, URZ ;  /* 0x0000000b06077899 */ /* 0x000fe4000800063f */
[----:B------:R-:W-:Y:S02]  /*0220*/  USHF.L.U32 UR6, UR6, 0x1, URZ ;  /* 0x0000000106067899 */ /* 0x000fe4000800063f */
[----:B0-----:R-:W-:Y:S02]  /*0230*/  ULEA UR8, UR8, UR4, 0x18 ;  /* 0x0000000408087291 */ /* 0x001fe4000f8ec03f */
[----:B------:R-:W-:-:S04]  /*0240*/  UIADD3 UR4, -UR5, 0x100000, URZ ;  /* 0x0010000005047890 */ /* 0x000fc8000fffe13f */
[----:B------:R-:W-:Y:S02]  /*0250*/  USHF.L.U32 UR5, UR4, 0xb, URZ ;  /* 0x0000000b04057899 */ /* 0x000fe4000800063f */
[----:B------:R-:W-:Y:S01]  /*0260*/  USHF.L.U32 UR4, UR4, 0x1, URZ ;  /* 0x0000000104047899 */ /* 0x000fe2000800063f */
[----:B------:R-:W0:Y:S11]  /*0270*/  FENCE.VIEW.ASYNC.S ;  /* 0x00000000000073c6 */ /* 0x000e360000000000 */
[----:B0-----:R0:W1:Y:S01]  /*0280*/  SYNCS.EXCH.64 URZ, [UR8], UR4 ;  /* 0x00000004083f75b2 */ /* 0x0010620008000100 */
[----:B------:R0:W2:Y:S01]  /*0290*/  SYNCS.EXCH.64 URZ, [UR8+0xa8], UR6 ;  /* 0x0000a806083f75b2 */ /* 0x0000a20008000100 */
[----:B------:R0:W3:Y:S01]  /*02a0*/  SYNCS.EXCH.64 URZ, [UR8+0x8], UR4 ;  /* 0x00000804083f75b2 */ /* 0x0000e20008000100 */
[----:B------:R0:W4:Y:S01]  /*02b0*/  SYNCS.EXCH.64 URZ, [UR8+0xb0], UR6 ;  /* 0x0000b006083f75b2 */ /* 0x0001220008000100 */
[----:B------:R0:W0:Y:S01]  /*02c0*/  SYNCS.EXCH.64 URZ, [UR8+0x10], UR4 ;  /* 0x00001004083f75b2 */ /* 0x0000220008000100 */
        /* <DEDUP_REMOVED lines=37> */
[----:B-1234-:R-:W-:Y:S01]  /*0520*/  NOP ;  /* 0x0000000000007918 */ /* 0x01efe20000000000 */
.L_x_3:
[----:B0-----:R-:W-:Y:S05]  /*0530*/  BSYNC B0 ;  /* 0x0000000000007941 */ /* 0x001fea0003800000 */
.L_x_2:
[----:B------:R-:W0:Y:S01]  /*0540*/  SHFL.IDX PT, R6, R0, RZ, 0x1f ;  /* 0x00001fff00067589 */ /* 0x000e2200000e0000 */
[----:B------:R-:W-:Y:S01]  /*0550*/  ELECT P0, URZ, PT ;  /* 0x00000000003f782f */ /* 0x000fe20003800000 */
[----:B------:R-:W-:Y:S01]  /*0560*/  NOP ;  /* 0x0000000000007918 */ /* 0x000fe20000000000 */
[----:B------:R-:W-:Y:S01]  /*0570*/  ELECT P1, URZ, PT ;  /* 0x00000000003f782f */ /* 0x000fe20003820000 */
[----:B------:R-:W1:Y:S01]  /*0580*/  SHFL.IDX PT, R3, R0, RZ, 0x1f ;  /* 0x00001fff00037589 */ /* 0x000e6200000e0000 */
[----:B------:R-:W-:Y:S01]  /*0590*/  UMOV UR4, 0x20 ;  /* 0x0000002000047882 */ /* 0x000fe20000000000 */
[----:B------:R-:W-:Y:S01]  /*05a0*/  UMOV UR11, 0x80 ;  /* 0x00000080000b7882 */ /* 0x000fe20000000000 */
[----:B------:R-:W-:Y:S01]  /*05b0*/  NOP ;  /* 0x0000000000007918 */ /* 0x000fe20000000000 */
[----:B------:R-:W2:Y:S01]  /*05c0*/  SHFL.IDX PT, R4, R4, RZ, 0x1f ;  /* 0x00001fff04047589 */ /* 0x000ea200000e0000 */
[C---:B------:R-:W-:Y:S01]  /*05d0*/  VIADD R33, R5.reuse, 0xffffffff ;  /* 0xffffffff05217836 */ /* 0x040fe20000000000 */
[----:B------:R-:W-:Y:S01]  /*05e0*/  ULDC.64 UR18, c[0x0][0x208] ;  /* 0x0000820000127ab9 */ /* 0x000fe20000000a00 */
[----:B------:R-:W-:-:S03]  /*05f0*/  ISETP.NE.AND P2, PT, R5, RZ, PT ;  /* 0x000000ff0500720c */ /* 0x000fc60003f45270 */
[----:B------:R-:W-:Y:S02]  /*0600*/  ISETP.GE.U32.AND P3, PT, R33, 0x2, PT ;  /* 0x000000022100780c */ /* 0x000fe40003f66070 */
[----:B0-----:R-:W-:Y:S02]  /*0610*/  ISETP.NE.OR P0, PT, R6, RZ, !P0 ;  /* 0x000000ff0600720c */ /* 0x001fe40004705670 */
[----:B-1----:R-:W-:Y:S02]  /*0620*/  ISETP.NE.OR P1, PT, R3, RZ, !P1 ;  /* 0x000000ff0300720c */ /* 0x002fe40004f25670 */
[----:B------:R-:W-:Y:S02]  /*0630*/  SHF.R.S32.HI R3, RZ, 0x1f, R2 ;  /* 0x0000001fff037819 */ /* 0x000fe40000011402 */
[----:B--2---:R-:W-:Y:S02]  /*0640*/  R2UR UR12, R4 ;  /* 0x00000000040c72ca */ /* 0x004fe400000e0000 */
[----:B------:R-:W-:-:S05]  /*0650*/  LEA.HI R3, R3, R2, RZ, 0x2 ;  /* 0x0000000203037211 */ /* 0x000fca00078f10ff */
[----:B------:R-:W-:Y:S01]  /*0660*/  VOTEU.ALL UP0, P0 ;  /* 0x00000000003f7886 */ /* 0x000fe20000000000 */
[----:B------:R-:W-:Y:S01]  /*0670*/  LOP3.LUT R3, R3, 0xfffffffc, RZ, 0xc0, !PT ;  /* 0xfffffffc03037812 */ /* 0x000fe200078ec0ff */
[----:B------:R-:W-:-:S03]  /*0680*/  VOTEU.ALL UP1, P1 ;  /* 0x00000000003f7886 */ /* 0x000fc60000820000 */
[----:B------:R-:W0:Y:S01]  /*0690*/  @!UP0 S2UR UR7, SR_CgaCtaId ;  /* 0x00000000000789c3 */ /* 0x000e220000008800 */
[----:B------:R-:W-:Y:S01]  /*06a0*/  @!UP0 UMOV UR6, 0x400 ;  /* 0x0000040000068882 */ /* 0x000fe20000000000 */
[----:B------:R-:W-:-:S04]  /*06b0*/  @!UP0 UIADD3 UR4, -UR4, 0x100000, URZ ;  /* 0x0010000004048890 */ /* 0x000fc8000fffe13f */
[----:B------:R-:W-:Y:S02]  /*06c0*/  @!UP0 USHF.L.U32 UR5, UR4, 0xb, URZ ;  /* 0x0000000b04058899 */ /* 0x000fe4000800063f */
[----:B------:R-:W-:Y:S01]  /*06d0*/  @!UP0 USHF.L.U32 UR4, UR4, 0x1, URZ ;  /* 0x0000000104048899 */ /* 0x000fe2000800063f */
[----:B------:R-:W-:Y:S01]  /*06e0*/  IMAD.IADD R20, R2, 0x1, -R3 ;  /* 0x0000000102147824 */ /* 0x000fe200078e0a03 */
[----:B------:R-:W-:Y:S01]  /*06f0*/  @!UP1 UMOV UR9, 0x400 ;  /* 0x0000040000099882 */ /* 0x000fe20000000000 */
[----:B------:R-:W-:Y:S01]  /*0700*/  VOTEU.ALL UP2, P1 ;  /* 0x00000000003f7886 */ /* 0x000fe20000840000 */
[----:B------:R-:W-:Y:S01]  /*0710*/  VOTEU.ALL UP3, P1 ;  /* 0x00000000003f7886 */ /* 0x000fe20000860000 */
[----:B------:R-:W-:Y:S01]  /*0720*/  VOTEU.ALL UP4, P1 ;  /* 0x00000000003f7886 */ /* 0x000fe20000880000 */
[----:B------:R-:W1:Y:S01]  /*0730*/  @!UP1 S2UR UR10, SR_CgaCtaId ;  /* 0x00000000000a99c3 */ /* 0x000e620000008800 */
[----:B------:R-:W-:Y:S01]  /*0740*/  VOTEU.ALL UP5, P1 ;  /* 0x00000000003f7886 */ /* 0x000fe200008a0000 */
[----:B------:R-:W-:-:S04]  /*0750*/  SHF.R.S32.HI R3, RZ, 0x1f, R10 ;  /* 0x0000001fff037819 */ /* 0x000fc8000001140a */
[----:B------:R-:W-:-:S04]  /*0760*/  LEA.HI R3, R3, R10, RZ, 0x7 ;  /* 0x0000000a03037211 */ /* 0x000fc800078f38ff */
[----:B------:R-:W-:-:S05]  /*0770*/  LOP3.LUT R3, R3, 0xffffff80, RZ, 0xc0, !PT ;  /* 0xffffff8003037812 */ /* 0x000fca00078ec0ff */
[----:B------:R-:W-:Y:S01]  /*0780*/  IMAD.IADD R11, R10, 0x1, -R3 ;  /* 0x000000010a0b7824 */ /* 0x000fe200078e0a03 */
[----:B0-----:R-:W-:Y:S02]  /*0790*/  @!UP0 ULEA UR8, UR7, UR6, 0x18 ;  /* 0x0000000607088291 */ /* 0x001fe4000f8ec03f */
[----:B------:R-:W-:-:S04]  /*07a0*/  @!UP1 UIADD3 UR6, -UR11, 0x100000, URZ ;  /* 0x001000000b069890 */ /* 0x000fc8000fffe13f */
[----:B------:R-:W-:Y:S02]  /*07b0*/  @!UP1 USHF.L.U32 UR7, UR6, 0xb, URZ ;  /* 0x0000000b06079899 */ /* 0x000fe4000800063f */
[----:B------:R-:W-:Y:S01]  /*07c0*/  @!UP1 USHF.L.U32 UR6, UR6, 0x1, URZ ;  /* 0x0000000106069899 */ /* 0x000fe2000800063f */
[----:B------:R-:W-:Y:S01]  /*07d0*/  VOTEU.ALL UP0, P0 ;  /* 0x00000000003f7886 */ /* 0x000fe20000000000 */
[----:B-1----:R-:W-:Y:S01]  /*07e0*/  @!UP1 ULEA UR9, UR10, UR9, 0x18 ;  /* 0x000000090a099291 */ /* 0x002fe2000f8ec03f */
[----:B------:R-:W-:Y:S02]  /*07f0*/  VOTEU.ALL UP1, P0 ;  /* 0x00000000003f7886 */ /* 0x000fe40000020000 */
[----:B------:R-:W-:Y:S01]  /*0800*/  ULDC.64 UR10, c[0x0][0x698] ;  /* 0x0001a600000a7ab9 */ /* 0x000fe20000000a00 */
[----:B------:R-:W-:Y:S01]  /*0810*/  ISETP.NE.AND P0, PT, R20, 0x3, PT ;  /* 0x000000031400780c */ /* 0x000fe20003f05270 */
[----:B------:R-:W0:Y:S02]  /*0820*/  FENCE.VIEW.ASYNC.S ;  /* 0x00000000000073c6 */ /* 0x000e240000000000 */
[----:B0-----:R0:W1:Y:S01]  /*0830*/  @!UP0 SYNCS.EXCH.64 URZ, [UR8+0x180], UR4 ;  /* 0x00018004083f85b2 */ /* 0x0010620008000100 */
[----:B------:R-:W-:-:S02]  /*0840*/  ISETP.NE.U32.AND P1, PT, RZ, UR10, PT ;  /* 0x0000000aff007c0c */ /* 0x000fc4000bf25070 */
[----:B------:R-:W-:Y:S02]  /*0850*/  ISETP.EQ.OR P0, PT, R20, RZ, !P0 ;  /* 0x000000ff1400720c */ /* 0x000fe40004702670 */
[----:B------:R-:W-:Y:S02]  /*0860*/  ISETP.NE.AND.EX P1, PT, RZ, UR11, PT, P1 ;  /* 0x0000000bff007c0c */ /* 0x000fe4000bf25310 */
[----:B------:R-:W-:-:S04]  /*0870*/  ISETP.EQ.AND P0, PT, R5, RZ, P0 ;  /* 0x000000ff0500720c */ /* 0x000fc80000702270 */
[----:B------:R-:W-:-:S04]  /*0880*/  SEL R7, RZ, 0x1, !P0 ;  /* 0x00000001ff077807 */ /* 0x000fc80004000000 */
[----:B------:R-:W-:Y:S01]  /*0890*/  SEL R7, R7, 0x2, P3 ;  /* 0x0000000207077807 */ /* 0x000fe20001800000 */
[----:B------:R0:W1:Y:S01]  /*08a0*/  @!UP1 SYNCS.EXCH.64 URZ, [UR8+0x188], UR4 ;  /* 0x00018804083f95b2 */ /* 0x0000620008000100 */
[----:B------:R-:W-:Y:S01]  /*08b0*/  NOP ;  /* 0x0000000000007918 */ /* 0x000fe20000000000 */
[----:B------:R0:W1:Y:S01]  /*08c0*/  @!UP2 SYNCS.EXCH.64 URZ, [UR9+0x160], UR6 ;  /* 0x00016006093fa5b2 */ /* 0x0000620008000100 */
[----:B------:R0:W1:Y:S01]  /*08d0*/  @!UP3 SYNCS.EXCH.64 URZ, [UR9+0x168], UR6 ;  /* 0x00016806093fb5b2 */ /* 0x0000620008000100 */
[----:B------:R0:W1:Y:S01]  /*08e0*/  @!UP4 SYNCS.EXCH.64 URZ, [UR9+0x170], UR6 ;  /* 0x00017006093fc5b2 */ /* 0x0000620008000100 */
[----:B------:R0:W1:Y:S01]  /*08f0*/  @!UP5 SYNCS.EXCH.64 URZ, [UR9+0x178], UR6 ;  /* 0x00017806093fd5b2 */ /* 0x0000620008000100 */
[----:B------:R-:W-:Y:S01]  /*0900*/  NOP ;  /* 0x0000000000007918 */ /* 0x000fe20000000000 */
[----:B-1----:R-:W-:Y:S06]  /*0910*/  BAR.SYNC.DEFER_BLOCKING 0x0 ;  /* 0x0000000000007b1d */ /* 0x002fec0000010000 */
[----:B0-----:R-:W-:Y:S05]  /*0920*/  @!P1 BRA `(.L_x_4) ;  /* 0x00000000001c9947 */ /* 0x001fea0003800000 */
[----:B------:R-:W0:Y:S02]  /*0930*/  LDC.64 R2, c[0x0][0x698] ;  /* 0x0001a600ff027b82 */ /* 0x000e240000000a00 */
[----:B0-----:R-:W2:Y:S02]  /*0940*/  LDG.E.64 R2, desc[UR18][R2.64] ;  /* 0x0000001202027981 */ /* 0x001ea4000c1e1b00 */
[----:B--2---:R-:W-:-:S04]  /*0950*/  ISETP.NE.U32.AND P0, PT, R2, RZ, PT ;  /* 0x000000ff0200720c */ /* 0x004fc80003f05070 */
[----:B------:R-:W-:-:S13]  /*0960*/  ISETP.NE.AND.EX P0, PT, R3, RZ, PT, P0 ;  /* 0x000000ff0300720c */ /* 0x000fda0003f05300 */
[----:B------:R-:W-:Y:S05]  /*0970*/  @!P0 BRA `(.L_x_4) ;  /* 0x0000000000088947 */ /* 0x000fea0003800000 */
[----:B------:R2:W5:Y:S01]  /*0980*/  LD.E R12, desc[UR18][R2.64] ;  /* 0x00000012020c7980 */ /* 0x000562000c101900 */
[----:B------:R-:W-:Y:S05]  /*0990*/  BRA `(.L_x_5) ;  /* 0x0000000000207947 */ /* 0x000fea0003800000 */
.L_x_4:
[----:B------:R-:W-:Y:S02]  /*09a0*/  ULDC.64 UR4, c[0x0][0x688] ;  /* 0x0001a20000047ab9 */ /* 0x000fe40000000a00 */
[----:B------:R-:W-:-:S04]  /*09b0*/  ISETP.NE.U32.AND P0, PT, RZ, UR4, PT ;  /* 0x00000004ff007c0c */ /* 0x000fc8000bf05070 */
[----:B------:R-:W-:-:S13]  /*09c0*/  ISETP.NE.AND.EX P0, PT, RZ, UR5, PT, P0 ;  /* 0x00000005ff007c0c */ /* 0x000fda000bf05300 */
[----:B------:R-:W-:Y:S05]  /*09d0*/  @!P0 BRA `(.L_x_6) ;  /* 0x00000000000c8947 */ /* 0x000fea0003800000 */
[----:B------:R-:W0:Y:S02]  /*09e0*/  LDC.64 R12, c[0x0][0x688] ;  /* 0x0001a200ff0c7b82 */ /* 0x000e240000000a00 */
[----:B0-----:R0:W5:Y:S01]  /*09f0*/  LDG.E R12, desc[UR18][R12.64] ;  /* 0x000000120c0c7981 */ /* 0x001162000c1e1900 */
[----:B------:R-:W-:Y:S05]  /*0a00*/  BRA `(.L_x_5) ;  /* 0x0000000000047947 */ /* 0x000fea0003800000 */
.L_x_6:
[----:B------:R-:W1:Y:S02]  /*0a10*/  LDC R12, c[0x0][0x680] ;  /* 0x0001a000ff0c7b82 */ /* 0x000e640000000800 */
.L_x_5:
[----:B------:R-:W-:Y:S02]  /*0a20*/  ULDC.64 UR4, c[0x0][0x6a0] ;  /* 0x0001a80000047ab9 */ /* 0x000fe40000000a00 */
[----:B------:R-:W-:-:S04]  /*0a30*/  ISETP.NE.U32.AND P0, PT, RZ, UR4, PT ;  /* 0x00000004ff007c0c */ /* 0x000fc8000bf05070 */
[----:B------:R-:W-:-:S13]  /*0a40*/  ISETP.NE.AND.EX P0, PT, RZ, UR5, PT, P0 ;  /* 0x00000005ff007c0c */ /* 0x000fda000bf05300 */
[----:B------:R-:W-:Y:S05]  /*0a50*/  @!P0 BRA `(.L_x_7) ;  /* 0x00000000001c8947 */ /* 0x000fea0003800000 */
[----:B--2---:R-:W2:Y:S02]  /*0a60*/  LDC.64 R2, c[0x0][0x6a0] ;  /* 0x0001a800ff027b82 */ /* 0x004ea40000000a00 */
[----:B--2---:R-:W2:Y:S02]  /*0a70*/  LDG.E.64 R2, desc[UR18][R2.64] ;  /* 0x0000001202027981 */ /* 0x004ea4000c1e1b00 */
[----:B--2---:R-:W-:-:S04]  /*0a80*/  ISETP.NE.U32.AND P0, PT, R2, RZ, PT ;  /* 0x000000ff0200720c */ /* 0x004fc80003f05070 */
[----:B------:R-:W-:-:S13]  /*0a90*/  ISETP.NE.AND.EX P0, PT, R3, RZ, PT, P0 ;  /* 0x000000ff0300720c */ /* 0x000fda0003f05300 */
[----:B------:R-:W-:Y:S05]  /*0aa0*/  @!P0 BRA `(.L_x_7) ;  /* 0x0000000000088947 */ /* 0x000fea0003800000 */
[----:B0-----:R4:W5:Y:S01]  /*0ab0*/  LD.E R13, desc[UR18][R2.64] ;  /* 0x00000012020d7980 */ /* 0x001962000c101900 */
[----:B------:R-:W-:Y:S05]  /*0ac0*/  BRA `(.L_x_8) ;  /* 0x0000000000207947 */ /* 0x000fea0003800000 */
.L_x_7:
[----:B------:R-:W-:Y:S02]  /*0ad0*/  ULDC.64 UR4, c[0x0][0x690] ;  /* 0x0001a40000047ab9 */ /* 0x000fe40000000a00 */
[----:B------:R-:W-:-:S04]  /*0ae0*/  ISETP.NE.U32.AND P0, PT, RZ, UR4, PT ;  /* 0x00000004ff007c0c */ /* 0x000fc8000bf05070 */
[----:B------:R-:W-:-:S13]  /*0af0*/  ISETP.NE.AND.EX P0, PT, RZ, UR5, PT, P0 ;  /* 0x00000005ff007c0c */ /* 0x000fda000bf05300 */
[----:B------:R-:W-:Y:S05]  /*0b00*/  @!P0 BRA `(.L_x_9) ;  /* 0x00000000000c8947 */ /* 0x000fea0003800000 */
[----:B--2---:R-:W0:Y:S02]  /*0b10*/  LDC.64 R2, c[0x0][0x690] ;  /* 0x0001a400ff027b82 */ /* 0x004e240000000a00 */
[----:B0-----:R3:W5:Y:S01]  /*0b20*/  LDG.E R13, desc[UR18][R2.64] ;  /* 0x00000012020d7981 */ /* 0x001762000c1e1900 */
[----:B------:R-:W-:Y:S05]  /*0b30*/  BRA `(.L_x_8) ;  /* 0x0000000000047947 */ /* 0x000fea0003800000 */
.L_x_9:
[----:B0-----:R-:W0:Y:S02]  /*0b40*/  LDC R13, c[0x0][0x684] ;  /* 0x0001a100ff0d7b82 */ /* 0x001e240000000800 */
.L_x_8:
[----:B------:R-:W1:Y:S01]  /*0b50*/  LDC R0, c[0x0][0x75c] ;  /* 0x0001d700ff007b82 */ /* 0x000e620000000800 */
[----:B------:R-:W2:Y:S01]  /*0b60*/  S2R R21, SR_CTAID.Y ;  /* 0x0000000000157919 */ /* 0x000ea20000002600 */
[----:B------:R-:W-:Y:S01]  /*0b70*/  ULDC UR8, c[0x0][0x604] ;  /* 0x0001810000087ab9 */ /* 0x000fe20000000800 */
[----:B------:R-:W-:Y:S01]  /*0b80*/  ISETP.NE.AND P0, PT, R5, 0x2, PT ;  /* 0x000000020500780c */ /* 0x000fe20003f05270 */
[----:B------:R-:W-:Y:S01]  /*0b90*/  UIADD3 UR8, UR8, 0x1f, URZ ;  /* 0x0000001f08087890 */ /* 0x000fe2000fffe03f */
[----:B------:R-:W0:Y:S01]  /*0ba0*/  S2R R14, SR_CTAID.X ;  /* 0x00000000000e7919 */ /* 0x000e220000002500 */
[----:B------:R-:W-:Y:S01]  /*0bb0*/  UMOV UR5, URZ ;  /* 0x0000003f00057c82 */ /* 0x000fe20008000000 */
[----:B------:R-:W-:Y:S01]  /*0bc0*/  UMOV UR4, URZ ;  /* 0x0000003f00047c82 */ /* 0x000fe20008000000 */
[----:B------:R-:W-:Y:S01]  /*0bd0*/  USHF.R.S32.HI UR9, URZ, 0x1f, UR8 ;  /* 0x0000001f3f097899 */ /* 0x000fe20008011408 */
[----:B------:R-:W-:-:S03]  /*0be0*/  ULDC.64 UR10, c[0x0][0x750] ;  /* 0x0001d400000a7ab9 */ /* 0x000fc60000000a00 */
[----:B------:R-:W-:Y:S01]  /*0bf0*/  ULEA.HI UR9, UR9, UR8, URZ, 0x5 ;  /* 0x0000000809097291 */ /* 0x000fe2000f8f283f */
[----:B-1----:R-:W-:-:S13]  /*0c00*/  ISETP.NE.AND P3, PT, R0, 0x1, PT ;  /* 0x000000010000780c */ /* 0x002fda0003f65270 */
[----:B------:R-:W0:Y:S01]  /*0c10*/  @P3 LDC R15, c[0x0][0x10] ;  /* 0x00000400ff0f3b82 */ /* 0x000e220000000800 */
[----:B--234-:R-:W-:Y:S02]  /*0c20*/  @P3 IMAD.MOV.U32 R2, RZ, RZ, R21 ;  /* 0x000000ffff023224 */ /* 0x01cfe400078e0015 */
[----:B------:R-:W-:Y:S02]  /*0c30*/  @P3 IMAD.MOV.U32 R3, RZ, RZ, RZ ;  /* 0x000000ffff033224 */ /* 0x000fe400078e00ff */
[----:B------:R-:W-:-:S03]  /*0c40*/  @P3 IMAD.MOV.U32 R5, RZ, RZ, RZ ;  /* 0x000000ffff053224 */ /* 0x000fc600078e00ff */
[----:B------:R-:W1:Y:S01]  /*0c50*/  @!P3 LDC R9, c[0x0][0xc] ;  /* 0x00000300ff09bb82 */ /* 0x000e620000000800 */
[----:B------:R-:W-:Y:S01]  /*0c60*/  ULDC UR6, c[0x0][0xc] ;  /* 0x0000030000067ab9 */ /* 0x000fe20000000800 */
[----:B------:R-:W-:Y:S02]  /*0c70*/  ULDC UR7, c[0x0][0x10] ;  /* 0x0000040000077ab9 */ /* 0x000fe40000000800 */
[----:B------:R-:W-:-:S04]  /*0c80*/  UIMAD.WIDE.U32 UR6, UR6, UR7, URZ ;  /* 0x00000007060672a5 */ /* 0x000fc8000f8e003f */
[----:B------:R-:W2:Y:S01]  /*0c90*/  LDC R8, c[0x0][0x14] ;  /* 0x00000500ff087b82 */ /* 0x000ea20000000800 */
[----:B0-----:R-:W-:-:S04]  /*0ca0*/  @P3 IMAD.WIDE.U32 R2, R14, R15, R2 ;  /* 0x0000000f0e023225 */ /* 0x001fc800078e0002 */
[----:B------:R-:W-:Y:S02]  /*0cb0*/  IMAD.MOV.U32 R15, RZ, RZ, RZ ;  /* 0x000000ffff0f7224 */ /* 0x000fe400078e00ff */
[----:B------:R-:W-:Y:S02]  /*0cc0*/  @P3 IMAD.IADD R3, R3, 0x1, R5 ;  /* 0x0000000103033824 */ /* 0x000fe400078e0205 */
[----:B-1----:R-:W-:-:S04]  /*0cd0*/  @!P3 IMAD.WIDE.U32 R4, R9, R21, R14 ;  /* 0x000000150904b225 */ /* 0x002fc800078e000e */
[----:B------:R-:W-:Y:S02]  /*0ce0*/  @!P3 IMAD.MOV.U32 R2, RZ, RZ, R4 ;  /* 0x000000ffff02b224 */ /* 0x000fe400078e0004 */
[----:B------:R-:W-:Y:S02]  /*0cf0*/  @!P3 IMAD.MOV.U32 R3, RZ, RZ, R5 ;  /* 0x000000ffff03b224 */ /* 0x000fe400078e0005 */
[C---:B--2---:R-:W-:Y:S02]  /*0d00*/  IMAD R17, R8.reuse, UR7, RZ ;  /* 0x0000000708117c24 */ /* 0x044fe4000f8e02ff */
[----:B------:R-:W-:Y:S01]  /*0d10*/  IMAD.WIDE.U32 R8, R8, UR6, RZ ;  /* 0x0000000608087c25 */ /* 0x000fe2000f8e00ff */
[----:B------:R-:W-:-:S03]  /*0d20*/  USHF.R.S32.HI UR6, URZ, 0x5, UR9 ;  /* 0x000000053f067899 */ /* 0x000fc60008011409 */
[----:B------:R-:W-:Y:S01]  /*0d30*/  IMAD.IADD R0, R9, 0x1, R17 ;  /* 0x0000000109007824 */ /* 0x000fe200078e0211 */
[----:B------:R-:W-:Y:S08]  /*0d40*/  @P0 BRA `(.L_x_10) ;  /* 0x0000000000280947 */ /* 0x000ff00003800000 */
[----:B------:R-:W-:Y:S01]  /*0d50*/  UIMAD.WIDE.U32 UR4, UR6, -0x79e79e79, URZ ;  /* 0x86186187060478a5 */ /* 0x000fe2000f8e003f */
[----:B------:R-:W-:Y:S01]  /*0d60*/  IADD3 R2, P0, R2, R8, RZ ;  /* 0x0000000802027210 */ /* 0x000fe20007f1e0ff */
[----:B------:R-:W-:Y:S02]  /*0d70*/  UISETP.GE.U32.AND UP0, UPT, UR6, 0x15, UPT ;  /* 0x000000150600788c */ /* 0x000fe4000bf06070 */
[----:B------:R-:W-:Y:S02]  /*0d80*/  UIADD3 UR4, -UR5, UR6, URZ ;  /* 0x0000000605047290 */ /* 0x000fe4000fffe13f */
[----:B------:R-:W-:Y:S02]  /*0d90*/  IMAD.X R3, R0, 0x1, R3, P0 ;  /* 0x0000000100037824 */ /* 0x000fe400000e0603 */
[----:B------:R-:W-:-:S04]  /*0da0*/  ULEA.HI UR4, UR4, UR5, URZ, 0x1f ;  /* 0x0000000504047291 */ /* 0x000fc8000f8ff83f */
[----:B------:R-:W-:-:S03]  /*0db0*/  USHF.R.U32.HI UR5, URZ, 0x4, UR4 ;  /* 0x000000043f057899 */ /* 0x000fc60008011604 */
[----:B------:R-:W-:Y:S01]  /*0dc0*/  UMOV UR4, URZ ;  /* 0x0000003f00047c82 */ /* 0x000fe20008000000 */
[----:B------:R-:W-:Y:S02]  /*0dd0*/  @UP0 ULOP3.LUT UR4, UR5, 0x1, URZ, 0xc0, !UPT ;  /* 0x0000000105040892 */ /* 0x000fe4000f8ec03f */
[----:B------:R-:W-:-:S12]  /*0de0*/  UIMAD UR5, UR5, -0x15, UR6 ;  /* 0xffffffeb050578a4 */ /* 0x000fd8000f8e0206 */
.L_x_10:
[----:B------:R-:W-:Y:S01]  /*0df0*/  ISETP.GE.U32.AND P0, PT, R2, UR10, PT ;  /* 0x0000000a02007c0c */ /* 0x000fe2000bf06070 */
[----:B------:R-:W-:Y:S01]  /*0e00*/  IMAD.MOV.U32 R6, RZ, RZ, -0x1 ;  /* 0xffffffffff067424 */ /* 0x000fe200078e00ff */
[----:B------:R-:W-:Y:S01]  /*0e10*/  PRMT R16, RZ, 0x7610, R16 ;  /* 0x00007610ff107816 */ /* 0x000fe20000000010 */
[----:B------:R-:W-:Y:S01]  /*0e20*/  IMAD.MOV.U32 R5, RZ, RZ, -0x1 ;  /* 0xffffffffff057424 */ /* 0x000fe200078e00ff */
[----:B------:R-:W-:Y:S01]  /*0e30*/  ISETP.GE.U32.AND.EX P0, PT, R3, UR11, PT, P0 ;  /* 0x0000000b03007c0c */ /* 0x000fe2000bf06100 */
[----:B------:R-:W-:-:S12]  /*0e40*/  IMAD.MOV.U32 R4, RZ, RZ, -0x1 ;  /* 0xffffffffff047424 */ /* 0x000fd800078e00ff */
[----:B------:R-:W-:Y:S05]  /*0e50*/  @P0 BRA `(.L_x_11) ;  /* 0x00000004005c0947 */ /* 0x000fea0003800000 */
[----:B------:R-:W0:Y:S01]  /*0e60*/  LDC.64 R24, c[0x0][0x728] ;  /* 0x0001ca00ff187b82 */ /* 0x000e220000000a00 */
[----:B------:R-:W-:Y:S02]  /*0e70*/  IMAD.MOV.U32 R4, RZ, RZ, R2 ;  /* 0x000000ffff047224 */ /* 0x000fe400078e0002 */
[----:B------:R-:W-:-:S05]  /*0e80*/  IMAD.MOV.U32 R5, RZ, RZ, R3 ;  /* 0x000000ffff057224 */ /* 0x000fca00078e0003 */
[----:B------:R-:W1:Y:S08]  /*0e90*/  LDC R6, c[0x0][0x730] ;  /* 0x0001cc00ff067b82 */ /* 0x000e700000000800 */
[----:B------:R-:W2:Y:S01]  /*0ea0*/  LDC.64 R26, c[0x0][0x720] ;  /* 0x0001c800ff1a7b82 */ /* 0x000ea20000000a00 */
[----:B0-----:R-:W-:-:S04]  /*0eb0*/  ISETP.NE.U32.AND P0, PT, R24, RZ, PT ;  /* 0x000000ff1800720c */ /* 0x001fc80003f05070 */
[----:B------:R-:W-:-:S13]  /*0ec0*/  ISETP.NE.AND.EX P0, PT, R25, RZ, PT, P0 ;  /* 0x000000ff1900720c */ /* 0x000fda0003f05300 */
[----:B-12---:R-:W-:Y:S05]  /*0ed0*/  @!P0 BRA `(.L_x_12) ;  /* 0x0000000000288947 */ /* 0x006fea0003800000 */
[----:B------:R-:W0:Y:S02]  /*0ee0*/  LDC R19, c[0x0][0x734] ;  /* 0x0001cd00ff137b82 */ /* 0x000e240000000800 */
[----:B0-----:R-:W-:-:S05]  /*0ef0*/  IADD3 R19, P0, R2, R19, RZ ;  /* 0x0000001302137210 */ /* 0x001fca0007f1e0ff */
[----:B------:R-:W-:-:S04]  /*0f00*/  IMAD.X R23, RZ, RZ, R3, P0 ;  /* 0x000000ffff177224 */ /* 0x000fc800000e0603 */
[----:B------:R-:W-:-:S04]  /*0f10*/  IMAD.WIDE.U32 R4, R23, R24, RZ ;  /* 0x0000001817047225 */ /* 0x000fc800078e00ff */
[----:B------:R-:W-:-:S04]  /*0f20*/  IMAD.WIDE.U32 R16, P0, R19, R25, R4 ;  /* 0x0000001913107225 */ /* 0x000fc80007800004 */
[----:B------:R-:W-:-:S04]  /*0f30*/  IMAD.WIDE.U32 R4, R19, R24, RZ ;  /* 0x0000001813047225 */ /* 0x000fc800078e00ff */
[----:B------:R-:W-:Y:S01]  /*0f40*/  IMAD.X R19, RZ, RZ, RZ, P0 ;  /* 0x000000ffff137224 */ /* 0x000fe200000e06ff */
[----:B------:R-:W-:Y:S01]  /*0f50*/  IADD3 RZ, P0, R5, R16, RZ ;  /* 0x0000001005ff7210 */ /* 0x000fe20007f1e0ff */
[----:B------:R-:W-:-:S04]  /*0f60*/  IMAD.MOV.U32 R18, RZ, RZ, R17 ;  /* 0x000000ffff127224 */ /* 0x000fc800078e0011 */
[----:B------:R-:W-:-:S08]  /*0f70*/  IMAD.WIDE.U32.X R4, R23, R25, R18, P0 ;  /* 0x0000001917047225 */ /* 0x000fd000000e0412 */
.L_x_12:
[--C-:B------:R-:W-:Y:S01]  /*0f80*/  SHF.R.U64 R32, R4, R6, R5.reuse ;  /* 0x0000000604207219 */ /* 0x100fe20000001205 */
[----:B------:R-:W0:Y:S01]  /*0f90*/  LDC.64 R28, c[0x0][0x740] ;  /* 0x0001d000ff1c7b82 */ /* 0x000e220000000a00 */
[----:B------:R-:W-:Y:S01]  /*0fa0*/  I2FP.F32.U32 R4, R14 ;  /* 0x0000000e00047245 */ /* 0x000fe20000201000 */
[----:B------:R-:W-:Y:S01]  /*0fb0*/  ULDC UR7, c[0x0][0x150] ;  /* 0x0000540000077ab9 */ /* 0x000fe20000000800 */
[----:B------:R-:W-:Y:S02]  /*0fc0*/  SHF.R.U32.HI R5, RZ, R6, R5 ;  /* 0x00000006ff057219 */ /* 0x000fe40000011605 */
[----:B------:R-:W-:Y:S01]  /*0fd0*/  IADD3 R17, P0, RZ, -R32, RZ ;  /* 0x80000020ff117210 */ /* 0x000fe20007f1e0ff */
[----:B------:R-:W-:Y:S01]  /*0fe0*/  FMUL R6, R4, UR7 ;  /* 0x0000000704067c20 */ /* 0x000fe20008400000 */
[----:B------:R-:W-:Y:S01]  /*0ff0*/  ULDC UR7, c[0x0][0x154] ;  /* 0x0000550000077ab9 */ /* 0x000fe20000000800 */
[----:B------:R-:W1:Y:S02]  /*1000*/  LDC R18, c[0x0][0x718] ;  /* 0x0001c600ff127b82 */ /* 0x000e640000000800 */
[----:B------:R-:W-:-:S02]  /*1010*/  IMAD.X R19, RZ, RZ, ~R5, P0 ;  /* 0x000000ffff137224 */ /* 0x000fc400000e0e05 */
[----:B------:R-:W2:Y:S01]  /*1020*/  F2I.U32.TRUNC.NTZ R6, R6 ;  /* 0x0000000600067305 */ /* 0x000ea2000020f000 */
[----:B------:R-:W-:-:S03]  /*1030*/  IMAD.WIDE.U32 R4, R17, R26, R2 ;  /* 0x0000001a11047225 */ /* 0x000fc600078e0002 */
[----:B------:R-:W3:Y:S01]  /*1040*/  LDC R15, c[0x0][0x144] ;  /* 0x00005100ff0f7b82 */ /* 0x000ee20000000800 */
[----:B------:R-:W-:-:S04]  /*1050*/  IMAD R16, R19, R26, RZ ;  /* 0x0000001a13107224 */ /* 0x000fc800078e02ff */
[----:B------:R-:W-:-:S03]  /*1060*/  IMAD R17, R17, R27, R16 ;  /* 0x0000001b11117224 */ /* 0x000fc600078e0210 */
[----:B------:R-:W4:Y:S01]  /*1070*/  LDC R22, c[0x0][0x708] ;  /* 0x0001c200ff167b82 */ /* 0x000f220000000800 */
[----:B------:R-:W-:Y:S01]  /*1080*/  IMAD.IADD R17, R5, 0x1, R17 ;  /* 0x0000000105117824 */ /* 0x000fe200078e0211 */
[----:B0-----:R-:W-:Y:S01]  /*1090*/  ISETP.NE.U32.AND P0, PT, R28, RZ, PT ;  /* 0x000000ff1c00720c */ /* 0x001fe20003f05070 */
[----:B--2---:R-:W-:-:S03]  /*10a0*/  IMAD.MOV R5, RZ, RZ, -R6 ;  /* 0x000000ffff057224 */ /* 0x004fc600078e0a06 */
[----:B------:R-:W-:Y:S02]  /*10b0*/  ISETP.NE.AND.EX P0, PT, R29, RZ, PT, P0 ;  /* 0x000000ff1d00720c */ /* 0x000fe40003f05300 */
[----:B------:R-:W0:Y:S01]  /*10c0*/  LDC R19, c[0x0][0x758] ;  /* 0x0001d600ff137b82 */ /* 0x000e220000000800 */
[-CC-:B-1----:R-:W-:Y:S02]  /*10d0*/  SHF.R.U64 R26, R4, R18.reuse, R17.reuse ;  /* 0x00000012041a7219 */ /* 0x182fe40000001211 */
[----:B------:R-:W-:Y:S02]  /*10e0*/  I2FP.F32.U32 R4, R21 ;  /* 0x0000001500047245 */ /* 0x000fe40000201000 */
[----:B------:R-:W-:Y:S01]  /*10f0*/  SHF.R.U32.HI R17, RZ, R18, R17 ;  /* 0x00000012ff117219 */ /* 0x000fe20000011611 */
[----:B------:R-:W-:Y:S02]  /*1100*/  IMAD.MOV.U32 R18, RZ, RZ, 0x1 ;  /* 0x00000001ff127424 */ /* 0x000fe400078e00ff */
[----:B------:R-:W1:Y:S01]  /*1110*/  LDC R24, c[0x0][0x148] ;  /* 0x00005200ff187b82 */ /* 0x000e620000000800 */
[----:B---3--:R-:W-:-:S02]  /*1120*/  IMAD R6, R15, R5, R14 ;  /* 0x000000050f067224 */ /* 0x008fc400078e020e */
[----:B------:R-:W-:Y:S01]  /*1130*/  FMUL R5, R4, UR7 ;  /* 0x0000000704057c20 */ /* 0x000fe20008400000 */
[----:B------:R-:W-:-:S04]  /*1140*/  IMAD.MOV.U32 R4, RZ, RZ, -0x1 ;  /* 0xffffffffff047424 */ /* 0x000fc800078e00ff */
[----:B------:R-:W2:Y:S01]  /*1150*/  LDC R25, c[0x0][0x700] ;  /* 0x0001c000ff197b82 */ /* 0x000ea20000000800 */
[-CC-:B----4-:R-:W-:Y:S02]  /*1160*/  SHF.R.U64 R34, R26, R22.reuse, R17.reuse ;  /* 0x000000161a227219 */ /* 0x190fe40000001211 */
[----:B------:R-:W-:Y:S02]  /*1170*/  SHF.R.U32.HI R14, RZ, R22, R17 ;  /* 0x00000016ff0e7219 */ /* 0x000fe40000011611 */
[----:B------:R3:W4:Y:S03]  /*1180*/  F2I.U32.TRUNC.NTZ R22, R5 ;  /* 0x0000000500167305 */ /* 0x000726000020f000 */
[----:B------:R-:W1:Y:S01]  /*1190*/  LDC R27, c[0x0][0x748] ;  /* 0x0001d200ff1b7b82 */ /* 0x000e620000000800 */
[-C--:B0-----:R-:W-:Y:S02]  /*11a0*/  SHF.R.U64 R36, R34, R19.reuse, R14 ;  /* 0x0000001322247219 */ /* 0x081fe4000000120e */
[----:B------:R-:W-:-:S02]  /*11b0*/  SHF.L.U32 R4, R4, R19, RZ ;  /* 0x0000001304047219 */ /* 0x000fc400000006ff */
[-C--:B------:R-:W-:Y:S02]  /*11c0*/  SHF.R.U32.HI R14, RZ, R19.reuse, R14 ;  /* 0x00000013ff0e7219 */ /* 0x080fe4000001160e */
[----:B------:R-:W-:Y:S01]  /*11d0*/  SHF.L.U32 R18, R18, R19, RZ ;  /* 0x0000001312127219 */ /* 0x000fe200000006ff */
[----:B------:R-:W0:Y:S01]  /*11e0*/  LDC R31, c[0x0][0x738] ;  /* 0x0001ce00ff1f7b82 */ /* 0x000e220000000800 */
[----:B------:R-:W-:Y:S01]  /*11f0*/  LOP3.LUT R19, RZ, R4, RZ, 0x33, !PT ;  /* 0x00000004ff137212 */ /* 0x000fe200078e33ff */
[----:B------:R-:W-:Y:S02]  /*1200*/  IMAD.MOV.U32 R4, RZ, RZ, R36 ;  /* 0x000000ffff047224 */ /* 0x000fe400078e0024 */
[----:B---3--:R-:W-:-:S04]  /*1210*/  IMAD.MOV.U32 R5, RZ, RZ, R14 ;  /* 0x000000ffff057224 */ /* 0x008fc800078e000e */
[----:B------:R-:W3:Y:S01]  /*1220*/  LDC R30, c[0x0][0x710] ;  /* 0x0001c400ff1e7b82 */ /* 0x000ee20000000800 */
[----:B----4-:R-:W-:Y:S05]  /*1230*/  @!P0 BRA `(.L_x_13) ;  /* 0x0000000000288947 */ /* 0x010fea0003800000 */
[----:B------:R-:W4:Y:S02]  /*1240*/  LDC R17, c[0x0][0x74c] ;  /* 0x0001d300ff117b82 */ /* 0x000f240000000800 */
[----:B----4-:R-:W-:-:S05]  /*1250*/  IADD3 R17, P0, R36, R17, RZ ;  /* 0x0000001124117210 */ /* 0x010fca0007f1e0ff */
        /* <DEDUP_REMOVED lines=8> */
.L_x_13:
[----:B-1----:R-:W-:Y:S01]  /*12e0*/  SHF.R.U64 R4, R4, R27, R5 ;  /* 0x0000001b04047219 */ /* 0x002fe20000001205 */
[----:B--2---:R-:W-:Y:S01]  /*12f0*/  VIADD R5, R25, 0xffffffff ;  /* 0xffffffff19057836 */ /* 0x004fe20000000000 */
[----:B------:R-:W-:Y:S01]  /*1300*/  LOP3.LUT R19, R34, R19, RZ, 0xc0, !PT ;  /* 0x0000001322137212 */ /* 0x000fe200078ec0ff */
[----:B------:R-:W-:Y:S02]  /*1310*/  IMAD.MOV R22, RZ, RZ, -R22 ;  /* 0x000000ffff167224 */ /* 0x000fe400078e0a16 */
[----:B------:R-:W-:Y:S01]  /*1320*/  IMAD.MOV R14, RZ, RZ, -R4 ;  /* 0x000000ffff0e7224 */ /* 0x000fe200078e0a04 */
[----:B------:R-:W-:Y:S01]  /*1330*/  LOP3.LUT R5, R26, R5, RZ, 0xc0, !PT ;  /* 0x000000051a057212 */ /* 0x000fe200078ec0ff */
[----:B------:R-:W-:Y:S02]  /*1340*/  IMAD R19, R18, R4, R19 ;  /* 0x0000000412137224 */ /* 0x000fe400078e0213 */
[----:B------:R-:W-:Y:S02]  /*1350*/  @P3 IMAD R6, R24, R22, R21 ;  /* 0x0000001618063224 */ /* 0x000fe400078e0215 */
[----:B0-----:R-:W-:-:S02]  /*1360*/  IMAD R4, R14, R31, R36 ;  /* 0x0000001f0e047224 */ /* 0x001fc400078e0224 */
[----:B---3--:R-:W-:Y:S02]  /*1370*/  IMAD R6, R19, R30, R6 ;  /* 0x0000001e13067224 */ /* 0x008fe400078e0206 */
[----:B------:R-:W-:Y:S02]  /*1380*/  IMAD R15, R4, R25, R5 ;  /* 0x00000019040f7224 */ /* 0x000fe400078e0205 */
[----:B------:R-:W-:Y:S02]  /*1390*/  IMAD.MOV.U32 R16, RZ, RZ, 0x1 ;  /* 0x00000001ff107424 */ /* 0x000fe400078e00ff */
[----:B------:R-:W-:Y:S01]  /*13a0*/  IMAD.MOV.U32 R4, RZ, RZ, R32 ;  /* 0x000000ffff047224 */ /* 0x000fe200078e0020 */
[----:B------:R-:W-:Y:S02]  /*13b0*/  SEL R5, R15, R6, !P3 ;  /* 0x000000060f057207 */ /* 0x000fe40005800000 */
[----:B------:R-:W-:-:S07]  /*13c0*/  SEL R6, R6, R15, !P3 ;  /* 0x0000000f06067207 */ /* 0x000fce0005800000 */
.L_x_11:
[----:B------:R-:W-:Y:S05]  /*13d0*/  @!P2 BRA `(.L_x_14) ;  /* 0x0000005c0018a947 */ /* 0x000fea0003800000 */
[----:B------:R-:W-:-:S13]  /*13e0*/  ISETP.GT.U32.AND P0, PT, R33, 0x1, PT ;  /* 0x000000012100780c */ /* 0x000fda0003f04070 */
[----:B------:R-:W-:Y:S05]  /*13f0*/  @P0 EXIT ;  /* 0x000000000000094d */ /* 0x000fea0003800000 */
.L_x_15:
[----:B------:R-:W-:-:S08]  /*1400*/  NOP ;  /* 0x0000000000007918 */ /* 0x000fd00000000000 */
[----:B------:R-:W0:Y:S02]  /*1410*/  USETMAXREG.TRY_ALLOC.CTAPOOL UP0, 0xe8 ;  /* 0x000000e8000079c8 */ /* 0x000e240008000600 */
[----:B0-----:R-:W-:-:S13]  /*1420*/  PLOP3.LUT P0, PT, PT, PT, UP0, 0x80, 0x0 ;  /* 0x000000000000781c */ /* 0x001fda0003f0f008 */
[----:B------:R-:W-:Y:S05]  /*1430*/  @!P0 BRA `(.L_x_15) ;  /* 0xfffffffc00f08947 */ /* 0x000fea000383ffff */
[----:B------:R-:W-:-:S13]  /*1440*/  LOP3.LUT P0, RZ, R16, 0xff, RZ, 0xc0, !PT ;  /* 0x000000ff10ff7812 */ /* 0x000fda000780c0ff */
[----:B------:R-:W-:Y:S05]  /*1450*/  @!P0 EXIT ;  /* 0x000000000000894d */ /* 0x000fea0003800000 */
[----:B------:R-:W0:Y:S01]  /*1460*/  S2UR UR8, SR_CgaCtaId ;  /* 0x00000000000879c3 */ /* 0x000e220000008800 */
[----:B------:R-:W-:Y:S01]  /*1470*/  SHF.R.S32.HI R14, RZ, 0x1f, R11 ;  /* 0x0000001fff0e7819 */ /* 0x000fe2000001140b */
[----:B------:R-:W-:Y:S01]  /*1480*/  UMOV UR7, 0x400 ;  /* 0x0000040000077882 */ /* 0x000fe20000000000 */
[-C--:B------:R-:W-:Y:S01]  /*1490*/  LEA.HI R10, R11, R11.reuse, RZ, 0x1 ;  /* 0x0000000b0b0a7211 */ /* 0x080fe200078f08ff */
[----:B------:R-:W-:Y:S01]  /*14a0*/  UIADD3 UR9, UR12, -0x1, URZ ;  /* 0xffffffff0c097890 */ /* 0x000fe2000fffe03f */
[CC--:B------:R-:W-:Y:S01]  /*14b0*/  LEA.HI R15, R14.reuse, R11.reuse, RZ, 0x2 ;  /* 0x0000000b0e0f7211 */ /* 0x0c0fe200078f10ff */
[----:B------:R-:W-:Y:S01]  /*14c0*/  ULDC UR16, c[0x0][0x284] ;  /* 0x0000a10000107ab9 */ /* 0x000fe20000000800 */
[----:B------:R-:W-:Y:S01]  /*14d0*/  LEA.HI R18, R14, R11, RZ, 0x5 ;  /* 0x0000000b0e127211 */ /* 0x000fe200078f28ff */
[----:B------:R-:W-:Y:S01]  /*14e0*/  UISETP.NE.AND UP0, UPT, UR9, URZ, UPT ;  /* 0x0000003f0900728c */ /* 0x000fe2000bf05270 */
[--C-:B------:R-:W-:Y:S01]  /*14f0*/  SHF.R.S32.HI R16, RZ, 0x2, R15.reuse ;  /* 0x00000002ff107819 */ /* 0x100fe2000001140f */
[----:B------:R-:W-:Y:S01]  /*1500*/  USHF.L.U32 UR21, UR6, 0x1, URZ ;  /* 0x0000000106157899 */ /* 0x000fe2000800063f */
[----:B------:R-:W-:Y:S01]  /*1510*/  SHF.R.S32.HI R17, RZ, 0x1f, R15 ;  /* 0x0000001fff117819 */ /* 0x000fe2000001140f */
[----:B------:R-:W-:Y:S01]  /*1520*/  USEL UR11, URZ, 0x1, UP0 ;  /* 0x000000013f0b7887 */ /* 0x000fe20008000000 */
[----:B------:R-:W-:-:S02]  /*1530*/  LOP3.LUT R14, R10, 0x7ffffe, RZ, 0xc0, !PT ;  /* 0x007ffffe0a0e7812 */ /* 0x000fc400078ec0ff */
[----:B------:R-:W-:Y:S02]  /*1540*/  LOP3.LUT R20, R15, 0xfffffffc, RZ, 0xc0, !PT ;  /* 0xfffffffc0f147812 */ /* 0x000fe400078ec0ff */
[----:B------:R-:W-:Y:S01]  /*1550*/  LEA.HI R15, R17, R16, RZ, 0x3 ;  /* 0x00000010110f7211 */ /* 0x000fe200078f18ff */
[C---:B------:R-:W-:Y:S01]  /*1560*/  IMAD.IADD R14, R11.reuse, 0x1, -R14 ;  /* 0x000000010b0e7824 */ /* 0x040fe200078e0a0e */
[----:B------:R-:W-:Y:S01]  /*1570*/  SHF.R.S32.HI R18, RZ, 0x5, R18 ;  /* 0x00000005ff127819 */ /* 0x000fe20000011412 */
[----:B------:R-:W-:Y:S01]  /*1580*/  IMAD.IADD R17, R11, 0x1, -R20 ;  /* 0x000000010b117824 */ /* 0x000fe200078e0a14 */
[----:B------:R-:W-:Y:S01]  /*1590*/  SHF.R.S32.HI R11, RZ, 0x1, R10 ;  /* 0x00000001ff0b7819 */ /* 0x000fe2000001140a */
[----:B------:R-:W-:Y:S01]  /*15a0*/  IMAD.U32 R96, RZ, RZ, UR11 ;  /* 0x0000000bff607e24 */ /* 0x000fe2000f8e00ff */
[----:B------:R-:W-:Y:S01]  /*15b0*/  LOP3.LUT R15, R15, 0xfffffff8, RZ, 0xc0, !PT ;  /* 0xfffffff80f0f7812 */ /* 0x000fe200078ec0ff */
[----:B0-----:R-:W-:Y:S01]  /*15c0*/  ULEA UR7, UR8, UR7, 0x18 ;  /* 0x0000000708077291 */ /* 0x001fe2000f8ec03f */
[----:B------:R-:W-:Y:S01]  /*15d0*/  LEA.HI R10, R10, R11, RZ, 0x1 ;  /* 0x0000000b0a0a7211 */ /* 0x000fe200078f08ff */
[----:B------:R-:W-:Y:S01]  /*15e0*/  IMAD R14, R18, 0x2, R14 ;  /* 0x00000002120e7824 */ /* 0x000fe200078e020e */
[----:B------:R-:W-:Y:S01]  /*15f0*/  USHF.L.U32 UR8, UR9, 0x3, URZ ;  /* 0x0000000309087899 */ /* 0x000fe2000800063f */
[----:B------:R-:W-:Y:S01]  /*1600*/  IMAD.IADD R15, R16, 0x1, -R15 ;  /* 0x00000001100f7824 */ /* 0x000fe200078e0a0f */
[----:B------:R-:W-:Y:S01]  /*1610*/  LOP3.LUT R10, R10, 0x7fffffe, RZ, 0xc0, !PT ;  /* 0x07fffffe0a0a7812 */ /* 0x000fe200078ec0ff */
[----:B------:R-:W-:Y:S01]  /*1620*/  UIADD3 UR9, UR7, 0x280, URZ ;  /* 0x0000028007097890 */ /* 0x000fe2000fffe03f */
[----:B------:R-:W-:Y:S01]  /*1630*/  VIMNMX R16, RZ, UR6, PT ;  /* 0x00000006ff107c48 */ /* 0x000fe2000bfe0100 */
[----:B------:R-:W-:Y:S01]  /*1640*/  UIADD3 UR10, UR7, 0xaa80, URZ ;  /* 0x0000aa80070a7890 */ /* 0x000fe2000fffe03f */
[--C-:B------:R-:W-:Y:S01]  /*1650*/  IMAD R14, R14, 0x8, R15.reuse ;  /* 0x000000080e0e7824 */ /* 0x100fe200078e020f */
[----:B------:R-:W-:Y:S01]  /*1660*/  USHF.R.U32.HI UR9, URZ, 0x4, UR9 ;  /* 0x000000043f097899 */ /* 0x000fe20008011609 */
[----:B------:R-:W-:Y:S01]  /*1670*/  IMAD.IADD R11, R11, 0x1, -R10 ;  /* 0x000000010b0b7824 */ /* 0x000fe200078e0a0a */
[----:B------:R-:W-:Y:S01]  /*1680*/  USHF.R.U32.HI UR10, URZ, 0x4, UR10 ;  /* 0x000000043f0a7899 */ /* 0x000fe2000801160a */
[C-C-:B------:R-:W-:Y:S01]  /*1690*/  IMAD R10, R18.reuse, 0x10, R15.reuse ;  /* 0x00000010120a7824 */ /* 0x140fe200078e020f */
[----:B------:R-:W-:Y:S01]  /*16a0*/  UIADD3 UR22, UR7, 0x160, URZ ;  /* 0x0000016007167890 */ /* 0x000fe2000fffe03f */
[----:B------:R-:W-:Y:S01]  /*16b0*/  IMAD R15, R18, -0x10, -R15 ;  /* 0xfffffff0120f7824 */ /* 0x000fe200078e0a0f */
[----:B------:R-:W-:Y:S01]  /*16c0*/  ULOP3.LUT UR8, UR8, 0x8, URZ, 0xc0, !UPT ;  /* 0x0000000808087892 */ /* 0x000fe2000f8ec03f */
[----:B------:R-:W-:Y:S01]  /*16d0*/  IMAD R14, R14, 0x2, R11 ;  /* 0x000000020e0e7824 */ /* 0x000fe200078e020b */
[----:B------:R-:W-:Y:S01]  /*16e0*/  ULOP3.LUT UR9, UR9, 0x3fff, URZ, 0xc0, !UPT ;  /* 0x00003fff09097892 */ /* 0x000fe2000f8ec03f */
[----:B------:R-:W-:Y:S01]  /*16f0*/  LOP3.LUT R97, R7, 0x1, RZ, 0xfc, !PT ;  /* 0x0000000107617812 */ /* 0x000fe200078efcff */
[----:B------:R-:W-:Y:S01]  /*1700*/  ULOP3.LUT UR10, UR10, 0x3fff, URZ, 0xc0, !UPT ;  /* 0x00003fff0a0a7892 */ /* 0x000fe2000f8ec03f */
[----:B------:R-:W-:Y:S01]  /*1710*/  IADD3 R16, -R16, UR6, RZ ;  /* 0x0000000610107c10 */ /* 0x000fe2000fffe1ff */
[----:B------:R-:W-:Y:S01]  /*1720*/  VIADD R15, R15, UR16 ;  /* 0x000000100f0f7c36 */ /* 0x000fe20008000000 */
[----:B------:R-:W-:Y:S01]  /*1730*/  SHF.R.S32.HI R11, RZ, 0x1f, R10 ;  /* 0x0000001fff0b7819 */ /* 0x000fe2000001140a */
[----:B------:R-:W-:Y:S01]  /*1740*/  IMAD.SHL.U32 R14, R14, 0x20, RZ ;  /* 0x000000200e0e7824 */ /* 0x000fe200078e00ff */
[----:B------:R-:W-:-:S02]  /*1750*/  ULEA UR12, UR12, UR22, 0x3 ;  /* 0x000000160c0c7291 */ /* 0x000fc4000f8e183f */
[----:B------:R-:W-:Y:S02]  /*1760*/  ULOP3.LUT UR23, UR8, 0x8, URZ, 0x3c, !UPT ;  /* 0x0000000808177892 */ /* 0x000fe4000f8e3c3f */
[----:B------:R-:W-:Y:S02]  /*1770*/  ULOP3.LUT UR13, UR8, 0x18, URZ, 0x3c, !UPT ;  /* 0x00000018080d7892 */ /* 0x000fe4000f8e3c3f */
[----:B------:R-:W-:Y:S02]  /*1780*/  ULOP3.LUT UR14, UR9, 0x10000, URZ, 0xfc, !UPT ;  /* 0x00010000090e7892 */ /* 0x000fe4000f8efc3f */
[----:B------:R-:W-:-:S12]  /*1790*/  ULOP3.LUT UR15, UR10, 0x10000, URZ, 0xfc, !UPT ;  /* 0x000100000a0f7892 */ /* 0x000fd8000f8efc3f */
.L_x_154:
[----:B------:R-:W-:Y:S01]  /*17a0*/  SHF.L.U32 R18, R96, 0x1f, RZ ;  /* 0x0000001f60127819 */ /* 0x000fe200000006ff */
[----:B------:R-:W-:Y:S01]  /*17b0*/  IMAD.MOV.U32 R24, RZ, RZ, RZ ;  /* 0x000000ffff187224 */ /* 0x000fe200078e00ff */
[----:B------:R-:W-:Y:S02]  /*17c0*/  ISETP.GE.AND P1, PT, R16, 0x1, PT ;  /* 0x000000011000780c */ /* 0x000fe40003f26270 */
[----:B0-----:R-:W0:Y:S02]  /*17d0*/  SYNCS.PHASECHK.TRANS64.TRYWAIT P0, [UR12+-0x8], R18 ;  /* 0xfffff812ff0075a7 */ /* 0x001e24000800014c */
[----:B0-23-5:R-:W-:Y:S09]  /*17e0*/  @!P0 BRA `(.L_x_16) ;  /* 0x00000070009c8947 */ /* 0x02dff20003800000 */
.L_x_193:
[----:B------:R-:W-:Y:S01]  /*17f0*/  IMAD.MOV.U32 R25, RZ, RZ, RZ ;  /* 0x000000ffff197224 */ /* 0x000fe200078e00ff */
[----:B------:R-:W-:Y:S02]  /*1800*/  CS2R R26, SRZ ;  /* 0x00000000001a7805 */ /* 0x000fe4000001ff00 */
[----:B------:R-:W-:Y:S02]  /*1810*/  CS2R R28, SRZ ;  /* 0x00000000001c7805 */ /* 0x000fe4000001ff00 */
[----:B------:R-:W-:Y:S02]  /*1820*/  CS2R R30, SRZ ;  /* 0x00000000001e7805 */ /* 0x000fe4000001ff00 */
[----:B------:R-:W-:Y:S02]  /*1830*/  CS2R R32, SRZ ;  /* 0x0000000000207805 */ /* 0x000fe4000001ff00 */
[----:B------:R-:W-:Y:S02]  /*1840*/  CS2R R34, SRZ ;  /* 0x0000000000227805 */ /* 0x000fe4000001ff00 */
[----:B------:R-:W-:-:S02]  /*1850*/  CS2R R36, SRZ ;  /* 0x0000000000247805 */ /* 0x000fc4000001ff00 */
        /* <DEDUP_REMOVED lines=24> */
[----:B------:R-:W-:Y:S01]  /*19e0*/  CS2R R86, SRZ ;  /* 0x0000000000567805 */ /* 0x000fe2000001ff00 */
[----:B------:R-:W-:Y:S06]  /*19f0*/  @!P1 BRA `(.L_x_17) ;  /* 0x0000000000c49947 */ /* 0x000fec0003800000 */
[----:B0-----:R-:W-:Y:S01]  /*1a00*/  IMAD.MOV.U32 R18, RZ, RZ, R16 ;  /* 0x000000ffff127224 */ /* 0x001fe200078e0010 */
[----:B------:R-:W-:Y:S01]  /*1a10*/  UPLOP3.LUT UP0, UPT, UPT, UPT, UPT, 0x40, 0x0 ;  /* 0x000000000000789c */ /* 0x000fe20003f0e870 */
[----:B------:R-:W-:Y:S01]  /*1a20*/  IMAD.U32 R21, RZ, RZ, UR4 ;  /* 0x00000004ff157e24 */ /* 0x000fe2000f8e00ff */
[----:B------:R-:W-:Y:S01]  /*1a30*/  UMOV UR16, UR5 ;  /* 0x0000000500107c82 */ /* 0x000fe20008000000 */
[----:B------:R-:W-:-:S08]  /*1a40*/  UMOV UR17, UR5 ;  /* 0x0000000500117c82 */ /* 0x000fd00008000000 */
.L_x_24:
[----:B------:R-:W-:-:S13]  /*1a50*/  ISETP.NE.AND P1, PT, R97, 0x3, PT ;  /* 0x000000036100780c */ /* 0x000fda0003f25270 */
[----:B------:R-:W-:Y:S05]  /*1a60*/  @!P1 BRA `(.L_x_18) ;  /* 0x0000000000049947 */ /* 0x000fea0003800000 */
[----:B------:R-:W-:Y:S01]  /*1a70*/  BPT.TRAP 0x1 ;  /* 0x000000040000795c */ /* 0x000fe20000300000 */
.L_x_18:
[----:B------:R-:W-:Y:S01]  /*1a80*/  ULEA UR8, UR16, UR7, 0x3 ;  /* 0x0000000710087291 */ /* 0x000fe2000f8e183f */
[----:B------:R-:W-:-:S08]  /*1a90*/  SHF.L.U32 R19, R21, 0x1f, RZ ;  /* 0x0000001f15137819 */ /* 0x000fd000000006ff */
[----:B------:R0:W1:Y:S01]  /*1aa0*/  SYNCS.PHASECHK.TRANS64.TRYWAIT P0, [UR8], R19 ;  /* 0x00000013ff0075a7 */ /* 0x0000620008000148 */
[----:B------:R-:W-:Y:S05]  /*1ab0*/  @!P1 BRA `(.L_x_19) ;  /* 0x0000000000049947 */ /* 0x000fea0003800000 */
[----:B------:R-:W-:Y:S01]  /*1ac0*/  BPT.TRAP 0x1 ;  /* 0x000000040000795c */ /* 0x000fe20000300000 */
.L_x_19:
[----:B-1----:R-:W-:Y:S05]  /*1ad0*/  @P0 BRA `(.L_x_20) ;  /* 0x0000000000080947 */ /* 0x002fea0003800000 */
[----:B------:R-:W1:Y:S02]  /*1ae0*/  SYNCS.PHASECHK.TRANS64.TRYWAIT P0, [UR8], R19 ;  /* 0x00000013ff0075a7 */ /* 0x000e640008000148 */
[----:B-1----:R-:W-:Y:S05]  /*1af0*/  @!P0 BRA `(.L_x_21) ;  /* 0x0000006c00f08947 */ /* 0x002fea0003800000 */
.L_x_20:
[----:B------:R-:W-:Y:S02]  /*1b00*/  USHF.L.U32 UR8, UR16, 0x9, URZ ;  /* 0x0000000910087899 */ /* 0x000fe4000800063f */
[----:B------:R-:W-:Y:S02]  /*1b10*/  ULEA UR10, UR16, UR14, 0x7 ;  /* 0x0000000e100a7291 */ /* 0x000fe4000f8e383f */
[----:B------:R-:W-:Y:S02]  /*1b20*/  UIADD3 UR20, UR8, UR15, URZ ;  /* 0x0000000f08147290 */ /* 0x000fe4000fffe03f */
[----:B01----:R-:W-:Y:S01]  /*1b30*/  LEA.HI.SX32 R19, R14, UR8, 0x1d ;  /* 0x000000080e137c11 */ /* 0x003fe2000f8feaff */
[----:B------:R-:W-:Y:S01]  /*1b40*/  UMOV UR9, 0xc0000010 ;  /* 0xc000001000097882 */ /* 0x000fe20000000000 */
[----:B------:R-:W-:Y:S01]  /*1b50*/  UMOV UR11, 0x80000020 ;  /* 0x80000020000b7882 */ /* 0x000fe20000000000 */
[----:B------:R-:W-:Y:S02]  /*1b60*/  UMOV UR8, UR10 ;  /* 0x0000000a00087c82 */ /* 0x000fe40008000000 */
[----:B------:R-:W0:Y:S01]  /*1b70*/  LDS R88, [R19+UR7+0x34a80] ;  /* 0x034a800713587984 */ /* 0x000e220008000800 */
[----:B------:R-:W-:Y:S01]  /*1b80*/  UMOV UR10, UR20 ;  /* 0x00000014000a7c82 */ /* 0x000fe20008000000 */
[----:B0-----:R-:W-:-:S06]  /*1b90*/  WARPGROUP.ARRIVE ;  /* 0x00000000000079c5 */ /* 0x001fcc0000000000 */
[----:B------:R-:W-:Y:S03]  /*1ba0*/  IGMMA.SP.64x128x64.S8.S8 R24, gdesc[UR8], R24, UP0, R88, gsb0 ;  /* 0x03805800081879f1 */ /* 0x000fe6000b841218 */
[----:B------:R-:W-:Y:S02]  /*1bb0*/  WARPGROUP.DEPBAR.LE gsb0, 0x0 ;  /* 0x00008000000079c5 */ /* 0x000fe40000010000 */
[----:B------:R-:W-:Y:S05]  /*1bc0*/  @!P1 BRA `(.L_x_22) ;  /* 0x0000000000049947 */ /* 0x000fea0003800000 */
[----:B------:R-:W-:Y:S01]  /*1bd0*/  BPT.TRAP 0x1 ;  /* 0x000000040000795c */ /* 0x000fe20000300000 */
.L_x_22:
[----:B------:R-:W-:Y:S01]  /*1be0*/  ULEA UR8, UR17, UR7, 0x3 ;  /* 0x0000000711087291 */ /* 0x000fe2000f8e183f */
[----:B------:R-:W-:-:S03]  /*1bf0*/  ISETP.GT.U32.AND P0, PT, R7, 0x1, PT ;  /* 0x000000010700780c */ /* 0x000fc60003f04070 */
[----:B------:R-:W-:-:S04]  /*1c00*/  UIADD3 UR8, UR8, 0xa8, URZ ;  /* 0x000000a808087890 */ /* 0x000fc8000fffe03f */
[----:B------:R-:W-:-:S09]  /*1c10*/  UPRMT UR8, URZ, 0x654, UR8 ;  /* 0x000006543f087896 */ /* 0x000fd20008000008 */
[----:B------:R-:W-:Y:S01]  /*1c20*/  SYNCS.ARRIVE.TRANS64.RED.A1T0 RZ, [UR8], RZ ;  /* 0x000000ffffff79a7 */ /* 0x000fe20008100408 */
[----:B------:R-:W-:Y:S05]  /*1c30*/  @P0 BRA `(.L_x_23) ;  /* 0x0000000000040947 */ /* 0x000fea0003800000 */
[----:B------:R-:W-:Y:S01]  /*1c40*/  BPT.TRAP 0x1 ;  /* 0x000000040000795c */ /* 0x000fe20000300000 */
.L_x_23:
[----:B------:R-:W-:Y:S01]  /*1c50*/  UIADD3 UR16, UR16, 0x1, URZ ;  /* 0x0000000110107890 */ /* 0x000fe2000fffe03f */
[C---:B------:R-:W-:Y:S01]  /*1c60*/  ISETP.GT.AND P0, PT, R18.reuse, 0x1, PT ;  /* 0x000000011200780c */ /* 0x040fe20003f04270 */
[----:B------:R-:W-:Y:S01]  /*1c70*/  UIADD3 UR17, UR17, 0x1, URZ ;  /* 0x0000000111117890 */ /* 0x000fe2000fffe03f */
[----:B------:R-:W-:Y:S01]  /*1c80*/  VIADD R18, R18, 0xffffffff ;  /* 0xffffffff12127836 */ /* 0x000fe20000000000 */
[----:B------:R-:W-:Y:S02]  /*1c90*/  UISETP.NE.AND UP0, UPT, UR16, 0x15, UPT ;  /* 0x000000151000788c */ /* 0x000fe4000bf05270 */
[----:B------:R-:W-:Y:S02]  /*1ca0*/  UISETP.NE.AND UP1, UPT, UR17, 0x15, UPT ;  /* 0x000000151100788c */ /* 0x000fe4000bf25270 */
[----:B------:R-:W-:Y:S02]  /*1cb0*/  USEL UR8, URZ, 0x1, UP0 ;  /* 0x000000013f087887 */ /* 0x000fe40008000000 */
[----:B------:R-:W-:-:S02]  /*1cc0*/  USEL UR16, UR16, URZ, UP0 ;  /* 0x0000003f10107287 */ /* 0x000fc40008000000 */
[----:B------:R-:W-:Y:S02]  /*1cd0*/  USEL UR17, UR17, URZ, UP1 ;  /* 0x0000003f11117287 */ /* 0x000fe40008800000 */
[----:B------:R-:W-:Y:S01]  /*1ce0*/  UPLOP3.LUT UP0, UPT, UPT, UPT, UPT, 0x80, 0x0 ;  /* 0x000000000000789c */ /* 0x000fe20003f0f070 */
[----:B------:R-:W-:Y:S01]  /*1cf0*/  LOP3.LUT R21, R21, UR8, RZ, 0x3c, !PT ;  /* 0x0000000815157c12 */ /* 0x000fe2000f8e3cff */
[----:B------:R-:W-:Y:S09]  /*1d00*/  @P0 BRA `(.L_x_24) ;  /* 0xfffffffc00500947 */ /* 0x000ff2000383ffff */
.L_x_17:
[----:B0-----:R-:W-:Y:S01]  /*1d10*/  IMAD.U32 R19, RZ, RZ, UR23 ;  /* 0x00000017ff137e24 */ /* 0x001fe2000f8e00ff */
[----:B------:R-:W-:Y:S01]  /*1d20*/  SHF.L.U32 R18, R96, 0x1f, RZ ;  /* 0x0000001f60127819 */ /* 0x000fe200000006ff */
[----:B------:R-:W-:Y:S01]  /*1d30*/  UIADD3 UR10, UR5, UR21, URZ ;  /* 0x00000015050a7290 */ /* 0x000fe2000fffe03f */
[----:B------:R-:W0:Y:S01]  /*1d40*/  LDC R22, c[0x0][0x288] ;  /* 0x0000a200ff167b82 */ /* 0x000e220000000800 */
[----:B------:R-:W-:Y:S01]  /*1d50*/  UISETP.GE.U32.AND UP1, UPT, UR21, 0x15, UPT ;  /* 0x000000151500788c */ /* 0x000fe2000bf26070 */
[----:B------:R-:W-:Y:S01]  /*1d60*/  SHF.R.S32.HI R88, RZ, 0x1f, R4 ;  /* 0x0000001fff587819 */ /* 0x000fe20000011404 */
[----:B------:R-:W-:Y:S02]  /*1d70*/  UISETP.GT.U32.AND UP0, UPT, UR10, 0x14, UPT ;  /* 0x000000140a00788c */ /* 0x000fe4000bf04070 */
[----:B------:R-:W-:Y:S02]  /*1d80*/  UIMAD.WIDE.U32 UR8, UR10, -0x79e79e79, URZ ;  /* 0x861861870a0878a5 */ /* 0x000fe4000f8e003f */
[----:B------:R-:W-:Y:S01]  /*1d90*/  UISETP.LT.U32.AND UP0, UPT, UR21, 0x15, UP0 ;  /* 0x000000151500788c */ /* 0x000fe20008701070 */
[----:B------:R1:W-:Y:S01]  /*1da0*/  SYNCS.ARRIVE.TRANS64.A1T0 RZ, [R19+UR22], RZ ;  /* 0x000000ff13ff79a7 */ /* 0x0003e20008100016 */
[----:B------:R-:W-:-:S02]  /*1db0*/  WARPGROUP.DEPBAR.LE gsb0, 0x0 ;  /* 0x00008000000079c5 */ /* 0x000fc40000010000 */
[----:B------:R-:W-:Y:S02]  /*1dc0*/  UIADD3 UR5, UR10, -UR9, URZ ;  /* 0x800000090a057290 */ /* 0x000fe4000fffe03f */
[----:B------:R-:W-:Y:S02]  /*1dd0*/  USEL UR8, URZ, 0x1, !UP0 ;  /* 0x000000013f087887 */ /* 0x000fe4000c000000 */
[----:B------:R-:W-:Y:S01]  /*1de0*/  ULEA.HI UR5, UR5, UR9, URZ, 0x1f ;  /* 0x0000000905057291 */ /* 0x000fe2000f8ff83f */
[----:B------:R-:W2:Y:S01]  /*1df0*/  SYNCS.PHASECHK.TRANS64.TRYWAIT P0, [UR12+0x8], R18 ;  /* 0x00000812ff0075a7 */ /* 0x000ea2000800014c */
[----:B------:R-:W-:Y:S02]  /*1e00*/  ULOP3.LUT UR4, UR4, UR8, URZ, 0x3c, !UPT ;  /* 0x0000000804047292 */ /* 0x000fe4000f8e3c3f */
[----:B------:R-:W-:-:S04]  /*1e10*/  USHF.R.U32.HI UR5, URZ, 0x4, UR5 ;  /* 0x000000043f057899 */ /* 0x000fc80008011605 */
[----:B------:R-:W-:Y:S02]  /*1e20*/  @UP1 ULOP3.LUT UR4, UR4, 0x1, UR5, 0x78, !UPT ;  /* 0x0000000104041892 */ /* 0x000fe4000f8e7805 */
[----:B------:R-:W-:Y:S01]  /*1e30*/  UIMAD UR5, UR5, -0x15, UR10 ;  /* 0xffffffeb050578a4 */ /* 0x000fe2000f8e020a */
[----:B012---:R-:W-:Y:S11]  /*1e40*/  @!P0 BRA `(.L_x_25) ;  /* 0x0000006c00348947 */ /* 0x007ff60003800000 */
.L_x_194:
[----:B------:R-:W-:Y:S01]  /*1e50*/  ULDC.64 UR8, c[0x0][0x6d0] ;  /* 0x0001b40000087ab9 */ /* 0x000fe20000000a00 */
[----:B------:R-:W-:Y:S02]  /*1e60*/  IMAD.SHL.U32 R92, R6, 0x40, RZ ;  /* 0x00000040065c7824 */ /* 0x000fe400078e00ff */
[----:B0-----:R-:W-:Y:S02]  /*1e70*/  IMAD R19, R88, UR8, RZ ;  /* 0x0000000858137c24 */ /* 0x001fe4000f8e02ff */
[----:B------:R-:W-:Y:S01]  /*1e80*/  IMAD.WIDE.U32 R20, R4, UR8, R10 ;  /* 0x0000000804147c25 */ /* 0x000fe2000f8e000a */
[----:B------:R-:W-:Y:S01]  /*1e90*/  ULDC UR8, c[0x0][0x284] ;  /* 0x0000a10000087ab9 */ /* 0x000fe20000000800 */
[----:B------:R-:W-:Y:S02]  /*1ea0*/  SHF.R.S32.HI R93, RZ, 0x1f, R92 ;  /* 0x0000001fff5d7819 */ /* 0x000fe4000001145c */
[----:B------:R-:W-:Y:S01]  /*1eb0*/  IMAD.SHL.U32 R23, R5, 0x80, RZ ;  /* 0x0000008005177824 */ /* 0x000fe200078e00ff */
[----:B------:R-:W-:Y:S01]  /*1ec0*/  ISETP.GE.AND P0, PT, R92, UR8, PT ;  /* 0x000000085c007c0c */ /* 0x000fe2000bf06270 */
[----:B------:R-:W-:Y:S01]  /*1ed0*/  IMAD R89, R4, UR9, R19 ;  /* 0x0000000904597c24 */ /* 0x000fe2000f8e0213 */
[----:B------:R-:W-:Y:S01]  /*1ee0*/  IADD3 R20, P1, R92, R20, RZ ;  /* 0x000000145c147210 */ /* 0x000fe20007f3e0ff */
[----:B------:R-:W-:Y:S01]  /*1ef0*/  IMAD.WIDE R18, R17, 0x2, RZ ;  /* 0x0000000211127825 */ /* 0x000fe200078e02ff */
[----:B------:R-:W-:-:S02]  /*1f00*/  ISETP.GE.OR P0, PT, R23, R22, P0 ;  /* 0x000000161700720c */ /* 0x000fc40000706670 */
[----:B------:R-:W-:Y:S01]  /*1f10*/  IADD3.X R21, R93, R21, R89, P1, !PT ;  /* 0x000000155d157210 */ /* 0x000fe20000ffe459 */
[----:B------:R-:W-:Y:S02]  /*1f20*/  IMAD R6, R17, -0x2, R22 ;  /* 0xfffffffe11067824 */ /* 0x000fe400078e0216 */
[----:B------:R-:W-:-:S04]  /*1f30*/  IMAD.WIDE R94, R5, 0x80, R18 ;  /* 0x00000080055e7825 */ /* 0x000fc800078e0212 */
[----:B------:R-:W-:-:S04]  /*1f40*/  IMAD.IADD R5, R6, 0x1, -R23 ;  /* 0x0000000106057824 */ /* 0x000fc800078e0a17 */
[----:B------:R-:W-:Y:S05]  /*1f50*/  @P0 BRA `(.L_x_26) ;  /* 0x0000004800980947 */ /* 0x000fea0003800000 */
[----:B------:R-:W0:Y:S01]  /*1f60*/  LDC.64 R104, c[0x0][0x6c8] ;  /* 0x0001b200ff687b82 */ /* 0x000e220000000a00 */
[----:B-----5:R-:W-:Y:S01]  /*1f70*/  ISETP.NE.AND P0, PT, R13, RZ, PT ;  /* 0x000000ff0d00720c */ /* 0x020fe20003f05270 */
[----:B------:R-:W-:Y:S01]  /*1f80*/  IMAD.IADD R98, R15, 0x1, -R92 ;  /* 0x000000010f627824 */ /* 0x000fe200078e0a5c */
[----:B------:R-:W-:Y:S01]  /*1f90*/  ISETP.GT.AND P1, PT, R5, RZ, PT ;  /* 0x000000ff0500720c */ /* 0x000fe20003f24270 */
[----:B------:R-:W-:Y:S03]  /*1fa0*/  BSSY B0, `(.L_x_26) ;  /* 0x00004a1000007945 */ /* 0x000fe60003800000 */
[----:B------:R-:W-:Y:S01]  /*1fb0*/  ISETP.GT.AND P5, PT, R98, RZ, P1 ;  /* 0x000000ff6200720c */ /* 0x000fe20000fa4270 */
[-C--:B0-----:R-:W-:Y:S02]  /*1fc0*/  IMAD R6, R95, R104.reuse, RZ ;  /* 0x000000685f067224 */ /* 0x081fe400078e02ff */
[----:B------:R-:W-:-:S04]  /*1fd0*/  IMAD.WIDE.U32 R100, R94, R104, R20 ;  /* 0x000000685e647225 */ /* 0x000fc800078e0014 */
[----:B------:R-:W-:-:S04]  /*1fe0*/  IMAD R19, R94, R105, R6 ;  /* 0x000000695e137224 */ /* 0x000fc800078e0206 */
[----:B------:R-:W-:Y:S01]  /*1ff0*/  IMAD.IADD R89, R101, 0x1, R19 ;  /* 0x0000000165597824 */ /* 0x000fe200078e0213 */
[----:B------:R-:W-:Y:S06]  /*2000*/  @!P0 BRA `(.L_x_27) ;  /* 0x0000003000ec8947 */ /* 0x000fec0003800000 */
[----:B------:R-:W-:Y:S01]  /*2010*/  ULDC.64 UR8, c[0x0][0x6b8] ;  /* 0x0001ae0000087ab9 */ /* 0x000fe20000000a00 */
[----:B------:R-:W-:Y:S01]  /*2020*/  ULDC.64 UR16, c[0x0][0x6b0] ;  /* 0x0001ac0000107ab9 */ /* 0x000fe20000000a00 */
[----:B------:R-:W-:Y:S01]  /*2030*/  IMAD.WIDE.U32 R18, R4, UR8, R10 ;  /* 0x0000000804127c25 */ /* 0x000fe2000f8e000a */
[----:B------:R-:W-:Y:S01]  /*2040*/  ULDC.64 UR24, c[0x0][0x6a8] ;  /* 0x0001aa0000187ab9 */ /* 0x000fe20000000a00 */
[----:B------:R-:W0:Y:S01]  /*2050*/  LDC.64 R90, c[0x0][0x6b0] ;  /* 0x0001ac00ff5a7b82 */ /* 0x000e220000000a00 */
[----:B------:R-:W-:Y:S01]  /*2060*/  ULDC.64 UR10, c[0x0][0x6c0] ;  /* 0x0001b000000a7ab9 */ /* 0x000fe20000000a00 */
[----:B------:R-:W-:Y:S01]  /*2070*/  IMAD R21, R88, UR8, RZ ;  /* 0x0000000858157c24 */ /* 0x000fe2000f8e02ff */
[----:B------:R-:W-:Y:S01]  /*2080*/  IADD3 R20, P0, R92, R18, RZ ;  /* 0x000000125c147210 */ /* 0x000fe20007f1e0ff */
[----:B------:R-:W-:Y:S02]  /*2090*/  IMAD R23, R95, UR16, RZ ;  /* 0x000000105f177c24 */ /* 0x000fe4000f8e02ff */
[----:B------:R-:W-:-:S02]  /*20a0*/  IMAD R99, R4, UR9, R21 ;  /* 0x0000000904637c24 */ /* 0x000fc4000f8e0215 */
[----:B------:R-:W-:-:S03]  /*20b0*/  IMAD R103, R94, UR17, R23 ;  /* 0x000000115e677c24 */ /* 0x000fc6000f8e0217 */
[----:B------:R-:W-:-:S03]  /*20c0*/  IADD3.X R21, R93, R19, R99, P0, !PT ;  /* 0x000000135d157210 */ /* 0x000fc600007fe463 */
[----:B------:R-:W-:-:S04]  /*20d0*/  IMAD.WIDE.U32 R18, R94, UR16, R20 ;  /* 0x000000105e127c25 */ /* 0x000fc8000f8e0014 */
[----:B------:R-:W-:Y:S01]  /*20e0*/  IMAD.IADD R19, R19, 0x1, R103 ;  /* 0x0000000113137824 */ /* 0x000fe200078e0267 */
[----:B------:R-:W-:-:S04]  /*20f0*/  LEA R22, P0, R18, UR24, 0x2 ;  /* 0x0000001812167c11 */ /* 0x000fc8000f8010ff */
[----:B------:R-:W-:-:S05]  /*2100*/  LEA.HI.X R23, R18, UR25, R19, 0x2, P0 ;  /* 0x0000001912177c11 */ /* 0x000fca00080f1413 */
[----:B------:R-:W2:Y:S01]  /*2110*/  @P5 LDG.E.LTC128B R6, desc[UR18][R22.64] ;  /* 0x0000001216065981 */ /* 0x000ea2000c1e1920 */
[----:B------:R-:W-:Y:S01]  /*2120*/  IMAD.WIDE.U32 R18, R94, UR16, R92 ;  /* 0x000000105e127c25 */ /* 0x000fe2000f8e005c */
[----:B------:R-:W-:Y:S01]  /*2130*/  LEA R88, P0, R100, UR10, 0x2 ;  /* 0x0000000a64587c11 */ /* 0x000fe2000f8010ff */
[----:B------:R-:W-:Y:S01]  /*2140*/  BSSY B1, `(.L_x_28) ;  /* 0x0000016000017945 */ /* 0x000fe20003800000 */
[----:B------:R-:W-:Y:S02]  /*2150*/  IADD3 R18, P2, R10, R18, RZ ;  /* 0x000000120a127210 */ /* 0x000fe40007f5e0ff */
[----:B------:R-:W-:Y:S01]  /*2160*/  LEA.HI.X R89, R100, UR11, R89, 0x2, P0 ;  /* 0x0000000b64597c11 */ /* 0x000fe200080f1459 */
[----:B0-----:R-:W-:Y:S01]  /*2170*/  IMAD.WIDE.U32 R100, R94, UR16, R90 ;  /* 0x000000105e647c25 */ /* 0x001fe2000f8e005a */
[----:B------:R-:W-:Y:S02]  /*2180*/  ISETP.GT.AND P0, PT, R5, 0x1, PT ;  /* 0x000000010500780c */ /* 0x000fe40003f04270 */
[----:B------:R-:W-:Y:S01]  /*2190*/  IADD3.X R19, R11, R103, R19, P2, !PT ;  /* 0x000000670b137210 */ /* 0x000fe200017fe413 */
[----:B------:R-:W-:Y:S01]  /*21a0*/  IMAD.IADD R103, R103, 0x1, R101 ;  /* 0x0000000167677824 */ /* 0x000fe200078e0265 */
[----:B------:R-:W-:-:S02]  /*21b0*/  ISETP.GT.AND P2, PT, R98, RZ, P0 ;  /* 0x000000ff6200720c */ /* 0x000fc40000744270 */
[----:B------:R-:W-:Y:S01]  /*21c0*/  LEA R90, P4, R104, R88, 0x2 ;  /* 0x00000058685a7211 */ /* 0x000fe200078810ff */
[----:B------:R-:W-:-:S04]  /*21d0*/  IMAD.WIDE.U32 R18, R4, UR8, R18 ;  /* 0x0000000804127c25 */ /* 0x000fc8000f8e0012 */
[----:B------:R-:W-:Y:S02]  /*21e0*/  IMAD.IADD R19, R99, 0x1, R19 ;  /* 0x0000000163137824 */ /* 0x000fe400078e0213 */
[----:B--2---:R-:W-:-:S04]  /*21f0*/  IMAD R95, R6, R13, RZ ;  /* 0x0000000d065f7224 */ /* 0x004fc800078e02ff */
[----:B------:R-:W-:Y:S01]  /*2200*/  IMAD R107, R24, R12, R95 ;  /* 0x0000000c186b7224 */ /* 0x000fe200078e025f */
[----:B------:R-:W-:-:S04]  /*2210*/  IADD3 R24, P6, R20, R100, RZ ;  /* 0x0000006414187210 */ /* 0x000fc80007fde0ff */
[----:B------:R0:W-:Y:S01]  /*2220*/  @P5 STG.E desc[UR18][R88.64], R107 ;  /* 0x0000006b58005986 */ /* 0x0001e2000c101912 */
[----:B------:R-:W-:Y:S01]  /*2230*/  IMAD.X R21, R103, 0x1, R21, P6 ;  /* 0x0000000167157824 */ /* 0x000fe200030e0615 */
[----:B------:R-:W-:Y:S02]  /*2240*/  LEA R94, P6, R18, UR24, 0x2 ;  /* 0x00000018125e7c11 */ /* 0x000fe4000f8c10ff */
[----:B------:R-:W-:Y:S02]  /*2250*/  LEA R20, P5, R24, UR24, 0x2 ;  /* 0x0000001818147c11 */ /* 0x000fe4000f8a10ff */
[----:B------:R-:W-:Y:S02]  /*2260*/  LEA.HI.X R95, R18, UR25, R19, 0x2, P6 ;  /* 0x00000019125f7c11 */ /* 0x000fe4000b0f1413 */
[----:B------:R-:W-:Y:S01]  /*2270*/  LEA.HI.X R21, R24, UR25, R21, 0x2, P5 ;  /* 0x0000001918157c11 */ /* 0x000fe2000a8f1415 */
[----:B------:R-:W-:Y:S08]  /*2280*/  @!P2 BRA `(.L_x_29) ;  /* 0x000000000004a947 */ /* 0x000ff00003800000 */
[----:B------:R1:W5:Y:S02]  /*2290*/  LDG.E.LTC128B R6, desc[UR18][R20.64] ;  /* 0x0000001214067981 */ /* 0x000364000c1e1920 */
.L_x_29:
[----:B------:R-:W-:Y:S05]  /*22a0*/  BSYNC B1 ;  /* 0x0000000000017941 */ /* 0x000fea0003800000 */
.L_x_28:
[----:B-----5:R-:W-:Y:S01]  /*22b0*/  IMAD R19, R6, R13, RZ ;  /* 0x0000000d06137224 */ /* 0x020fe200078e02ff */
[----:B------:R-:W-:Y:S01]  /*22c0*/  LEA.HI.X R91, R104, R89, R105, 0x2, P4 ;  /* 0x00000059685b7211 */ /* 0x000fe200020f1469 */
[----:B------:R-:W-:Y:S01]  /*22d0*/  BSSY B1, `(.L_x_30) ;  /* 0x0000008000017945 */ /* 0x000fe20003800000 */
[----:B------:R-:W-:Y:S01]  /*22e0*/  ISETP.GT.AND P1, PT, R98, 0x8, P1 ;  /* 0x000000086200780c */ /* 0x000fe20000f24270 */
[----:B------:R-:W-:Y:S01]  /*22f0*/  IMAD R25, R25, R12, R19 ;  /* 0x0000000c19197224 */ /* 0x000fe200078e0213 */
[----:B------:R-:W-:-:S04]  /*2300*/  IADD3 R18, P5, P6, R10, R100, R92 ;  /* 0x000000640a127210 */ /* 0x000fc80007ebe05c */
[----:B------:R2:W-:Y:S01]  /*2310*/  @P2 STG.E desc[UR18][R90.64], R25 ;  /* 0x000000195a002986 */ /* 0x0005e2000c101912 */
[----:B------:R-:W-:-:S06]  /*2320*/  IADD3.X R19, R11, R103, R93, P5, P6 ;  /* 0x000000670b137210 */ /* 0x000fcc0002fec45d */
[----:B------:R-:W-:Y:S05]  /*2330*/  @!P1 BRA `(.L_x_31) ;  /* 0x0000000000049947 */ /* 0x000fea0003800000 */
[----:B------:R3:W5:Y:S02]  /*2340*/  LDG.E.LTC128B R6, desc[UR18][R94.64+0x20] ;  /* 0x000020125e067981 */ /* 0x000764000c1e1920 */
.L_x_31:
[----:B------:R-:W-:Y:S05]  /*2350*/  BSYNC B1 ;  /* 0x0000000000017941 */ /* 0x000fea0003800000 */
.L_x_30:
[----:B------:R-:W-:Y:S01]  /*2360*/  IMAD.WIDE.U32 R18, R4, UR8, R18 ;  /* 0x0000000804127c25 */ /* 0x000fe2000f8e0012 */
[----:B------:R-:W-:Y:S01]  /*2370*/  ISETP.GT.AND P0, PT, R98, 0x8, P0 ;  /* 0x000000086200780c */ /* 0x000fe20000704270 */
[----:B------:R-:W-:Y:S01]  /*2380*/  USHF.L.U64.HI UR11, UR16, 0x5, UR17 ;  /* 0x00000005100b7899 */ /* 0x000fe20008010211 */
[----:B------:R-:W-:Y:S01]  /*2390*/  ISETP.GT.AND P2, PT, R5, 0x8, PT ;  /* 0x000000080500780c */ /* 0x000fe20003f44270 */
[----:B--2--5:R-:W-:Y:S01]  /*23a0*/  IMAD R25, R6, R13, RZ ;  /* 0x0000000d06197224 */ /* 0x024fe200078e02ff */
[----:B------:R-:W-:Y:S01]  /*23b0*/  LEA R24, P5, R18, UR24, 0x2 ;  /* 0x0000001812187c11 */ /* 0x000fe2000f8a10ff */
[----:B------:R-:W-:Y:S01]  /*23c0*/  IMAD.IADD R19, R99, 0x1, R19 ;  /* 0x0000000163137824 */ /* 0x000fe200078e0213 */
[----:B------:R-:W-:Y:S01]  /*23d0*/  USHF.L.U32 UR10, UR16, 0x5, URZ ;  /* 0x00000005100a7899 */ /* 0x000fe2000800063f */
[----:B------:R-:W-:Y:S01]  /*23e0*/  IMAD R93, R26, R12, R25 ;  /* 0x0000000c1a5d7224 */ /* 0x000fe200078e0219 */
[----:B------:R-:W-:Y:S01]  /*23f0*/  BSSY B1, `(.L_x_32) ;  /* 0x0000008000017945 */ /* 0x000fe20003800000 */
[----:B------:R-:W-:-:S02]  /*2400*/  ISETP.GT.AND P4, PT, R98, RZ, P2 ;  /* 0x000000ff6200720c */ /* 0x000fc40001784270 */
[----:B------:R-:W-:Y:S01]  /*2410*/  LEA.HI.X R25, R18, UR25, R19, 0x2, P5 ;  /* 0x0000001912197c11 */ /* 0x000fe2000a8f1413 */
[----:B------:R-:W-:Y:S02]  /*2420*/  @P1 IMAD.MOV.U32 R18, RZ, RZ, R88 ;  /* 0x000000ffff121224 */ /* 0x000fe400078e0058 */
[----:B------:R-:W-:-:S05]  /*2430*/  @P1 IMAD.MOV.U32 R19, RZ, RZ, R89 ;  /* 0x000000ffff131224 */ /* 0x000fca00078e0059 */
[----:B------:R2:W-:Y:S01]  /*2440*/  @P1 STG.E desc[UR18][R18.64+0x20], R93 ;  /* 0x0000205d12001986 */ /* 0x0005e2000c101912 */
[----:B------:R-:W-:Y:S05]  /*2450*/  @!P0 BRA `(.L_x_33) ;  /* 0x0000000000048947 */ /* 0x000fea0003800000 */
[----:B------:R4:W5:Y:S02]  /*2460*/  LDG.E.LTC128B R6, desc[UR18][R24.64+0x20] ;  /* 0x0000201218067981 */ /* 0x000964000c1e1920 */
.L_x_33:
[----:B------:R-:W-:Y:S05]  /*2470*/  BSYNC B1 ;  /* 0x0000000000017941 */ /* 0x000fea0003800000 */
.L_x_32:
[----:B-----5:R-:W-:Y:S01]  /*2480*/  IMAD R4, R6, R13, RZ ;  /* 0x0000000d06047224 */ /* 0x020fe200078e02ff */
[----:B----4-:R-:W-:Y:S01]  /*2490*/  IADD3 R24, P1, R22, UR10, RZ ;  /* 0x0000000a16187c10 */ /* 0x010fe2000ff3e0ff */
[----:B------:R-:W-:Y:S02]  /*24a0*/  IMAD.MOV.U32 R100, RZ, RZ, R6 ;  /* 0x000000ffff647224 */ /* 0x000fe400078e0006 */
[----:B---3--:R-:W-:Y:S01]  /*24b0*/  IMAD R95, R27, R12, R4 ;  /* 0x0000000c1b5f7224 */ /* 0x008fe200078e0204 */
[----:B------:R-:W-:Y:S01]  /*24c0*/  IADD3.X R25, R23, UR11, RZ, P1, !PT ;  /* 0x0000000b17197c10 */ /* 0x000fe20008ffe4ff */
[----:B--2---:R-:W-:Y:S02]  /*24d0*/  @P0 IMAD.MOV.U32 R18, RZ, RZ, R90 ;  /* 0x000000ffff120224 */ /* 0x004fe400078e005a */
[----:B------:R-:W-:-:S05]  /*24e0*/  @P0 IMAD.MOV.U32 R19, RZ, RZ, R91 ;  /* 0x000000ffff130224 */ /* 0x000fca00078e005b */
[----:B------:R2:W-:Y:S04]  /*24f0*/  @P0 STG.E desc[UR18][R18.64+0x20], R95 ;  /* 0x0000205f12000986 */ /* 0x0005e8000c101912 */
[----:B------:R-:W3:Y:S01]  /*2500*/  @P4 LDG.E.LTC128B R100, desc[UR18][R24.64] ;  /* 0x0000001218644981 */ /* 0x000ee2000c1e1920 */
[C---:B------:R-:W-:Y:S01]  /*2510*/  IMAD.SHL.U32 R6, R104.reuse, 0x20, RZ ;  /* 0x0000002068067824 */ /* 0x040fe200078e00ff */
[----:B------:R-:W-:Y:S01]  /*2520*/  SHF.L.U64.HI R4, R104, 0x5, R105 ;  /* 0x0000000568047819 */ /* 0x000fe20000010269 */
[----:B------:R-:W-:Y:S01]  /*2530*/  BSSY B1, `(.L_x_34) ;  /* 0x000000c000017945 */ /* 0x000fe20003800000 */
[----:B------:R-:W-:Y:S02]  /*2540*/  ISETP.GT.AND P0, PT, R5, 0x9, PT ;  /* 0x000000090500780c */ /* 0x000fe40003f04270 */
[----:B------:R-:W-:-:S02]  /*2550*/  IADD3 R26, P5, R6, R88, RZ ;  /* 0x00000058061a7210 */ /* 0x000fc40007fbe0ff */
[----:B------:R-:W-:-:S03]  /*2560*/  ISETP.GT.AND P1, PT, R98, RZ, P0 ;  /* 0x000000ff6200720c */ /* 0x000fc60000724270 */
[----:B------:R-:W-:Y:S01]  /*2570*/  IMAD.X R27, R4, 0x1, R89, P5 ;  /* 0x00000001041b7824 */ /* 0x000fe200028e0659 */
[----:B------:R-:W-:Y:S01]  /*2580*/  IADD3 R92, P5, R20, UR10, RZ ;  /* 0x0000000a145c7c10 */ /* 0x000fe2000ffbe0ff */
[----:B---3--:R-:W-:-:S04]  /*2590*/  IMAD R93, R100, R13, RZ ;  /* 0x0000000d645d7224 */ /* 0x008fc800078e02ff */
[----:B------:R-:W-:Y:S01]  /*25a0*/  IMAD R99, R28, R12, R93 ;  /* 0x0000000c1c637224 */ /* 0x000fe200078e025d */
[----:B------:R-:W-:-:S04]  /*25b0*/  IADD3.X R93, R21, UR11, RZ, P5, !PT ;  /* 0x0000000b155d7c10 */ /* 0x000fc8000affe4ff */
[----:B------:R2:W-:Y:S01]  /*25c0*/  @P4 STG.E desc[UR18][R26.64], R99 ;  /* 0x000000631a004986 */ /* 0x0005e2000c101912 */
[----:B------:R-:W-:Y:S05]  /*25d0*/  @!P1 BRA `(.L_x_35) ;  /* 0x0000000000049947 */ /* 0x000fea0003800000 */
[----:B------:R3:W5:Y:S02]  /*25e0*/  LDG.E.LTC128B R100, desc[UR18][R92.64] ;  /* 0x000000125c647981 */ /* 0x000764000c1e1920 */
.L_x_35:
[----:B------:R-:W-:Y:S05]  /*25f0*/  BSYNC B1 ;  /* 0x0000000000017941 */ /* 0x000fea0003800000 */
.L_x_34:
[----:B------:R-:W-:Y:S01]  /*2600*/  UIADD3 UR8, UP0, UR10, 0x20, URZ ;  /* 0x000000200a087890 */ /* 0x000fe2000ff1e03f */
[----:B------:R-:W-:Y:S01]  /*2610*/  ISETP.GT.AND P2, PT, R98, 0x8, P2 ;  /* 0x000000086200780c */ /* 0x000fe20001744270 */
[----:B--2--5:R-:W-:Y:S01]  /*2620*/  IMAD R18, R100, R13, RZ ;  /* 0x0000000d64127224 */ /* 0x024fe200078e02ff */
[----:B------:R-:W-:Y:S01]  /*2630*/  IADD3 R94, P4, R6, R90, RZ ;  /* 0x0000005a065e7210 */ /* 0x000fe20007f9e0ff */
[----:B------:R-:W-:Y:S02]  /*2640*/  UIADD3.X UR9, URZ, UR11, URZ, UP0, !UPT ;  /* 0x0000000b3f097290 */ /* 0x000fe400087fe43f */
[----:B------:R-:W-:Y:S01]  /*2650*/  IADD3 R22, P5, R22, UR8, RZ ;  /* 0x0000000816167c10 */ /* 0x000fe2000ffbe0ff */
[----:B------:R-:W-:Y:S02]  /*2660*/  IMAD R101, R29, R12, R18 ;  /* 0x0000000c1d657224 */ /* 0x000fe400078e0212 */
[----:B------:R-:W-:Y:S01]  /*2670*/  IMAD.X R95, R4, 0x1, R91, P4 ;  /* 0x00000001045f7824 */ /* 0x000fe200020e065b */
[----:B------:R-:W-:-:S04]  /*2680*/  IADD3.X R23, R23, UR9, RZ, P5, !PT ;  /* 0x0000000917177c10 */ /* 0x000fc8000affe4ff */
[----:B------:R2:W-:Y:S04]  /*2690*/  @P1 STG.E desc[UR18][R94.64], R101 ;  /* 0x000000655e001986 */ /* 0x0005e8000c101912 */
[----:B------:R-:W4:Y:S01]  /*26a0*/  @P2 LDG.E.LTC128B R100, desc[UR18][R22.64] ;  /* 0x0000001216642981 */ /* 0x000f22000c1e1920 */
[----:B------:R-:W-:Y:S01]  /*26b0*/  IADD3 R19, P1, R6, 0x20, RZ ;  /* 0x0000002006137810 */ /* 0x000fe20007f3e0ff */
[----:B------:R-:W-:Y:S01]  /*26c0*/  BSSY B1, `(.L_x_36) ;  /* 0x000000c000017945 */ /* 0x000fe20003800000 */
[----:B------:R-:W-:Y:S02]  /*26d0*/  ISETP.GT.AND P4, PT, R98, 0x8, P0 ;  /* 0x000000086200780c */ /* 0x000fe40000784270 */
[----:B------:R-:W-:Y:S01]  /*26e0*/  IADD3 R28, P5, R19, R88, RZ ;  /* 0x00000058131c7210 */ /* 0x000fe20007fbe0ff */
[----:B------:R-:W-:Y:S01]  /*26f0*/  IMAD.X R18, RZ, RZ, R4, P1 ;  /* 0x000000ffff127224 */ /* 0x000fe200008e0604 */
[----:B-1----:R-:W-:-:S03]  /*2700*/  IADD3 R20, P0, R20, UR8, RZ ;  /* 0x0000000814147c10 */ /* 0x002fc6000ff1e0ff */
[----:B------:R-:W-:Y:S01]  /*2710*/  IMAD.X R29, R18, 0x1, R89, P5 ;  /* 0x00000001121d7824 */ /* 0x000fe200028e0659 */
[----:B------:R-:W-:Y:S01]  /*2720*/  IADD3.X R21, R21, UR9, RZ, P0, !PT ;  /* 0x0000000915157c10 */ /* 0x000fe200087fe4ff */
[----:B----4-:R-:W-:-:S04]  /*2730*/  IMAD R99, R100, R13, RZ ;  /* 0x0000000d64637224 */ /* 0x010fc800078e02ff */
[----:B------:R-:W-:-:S05]  /*2740*/  IMAD R99, R30, R12, R99 ;  /* 0x0000000c1e637224 */ /* 0x000fca00078e0263 */
[----:B------:R2:W-:Y:S01]  /*2750*/  @P2 STG.E desc[UR18][R28.64], R99 ;  /* 0x000000631c002986 */ /* 0x0005e2000c101912 */
[----:B------:R-:W-:Y:S05]  /*2760*/  @!P4 BRA `(.L_x_37) ;  /* 0x000000000004c947 */ /* 0x000fea0003800000 */
[----:B------:R1:W5:Y:S02]  /*2770*/  LDG.E.LTC128B R100, desc[UR18][R20.64] ;  /* 0x0000001214647981 */ /* 0x000364000c1e1920 */
.L_x_37:
[----:B------:R-:W-:Y:S05]  /*2780*/  BSYNC B1 ;  /* 0x0000000000017941 */ /* 0x000fea0003800000 */
.L_x_36:
[----:B-1---5:R-:W-:Y:S01]  /*2790*/  IMAD R21, R100, R13, RZ ;  /* 0x0000000d64157224 */ /* 0x022fe200078e02ff */
[----:B------:R-:W-:Y:S01]  /*27a0*/  IADD3 R20, P2, R19, R90, RZ ;  /* 0x0000005a13147210 */ /* 0x000fe20007f5e0ff */
[----:B------:R-:W-:Y:S01]  /*27b0*/  BSSY B1, `(.L_x_38) ;  /* 0x000000c000017945 */ /* 0x000fe20003800000 */
[----:B------:R-:W-:Y:S01]  /*27c0*/  ISETP.GT.AND P1, PT, R5, 0x10, PT ;  /* 0x000000100500780c */ /* 0x000fe20003f24270 */
[----:B------:R-:W-:Y:S01]  /*27d0*/  IMAD R31, R31, R12, R21 ;  /* 0x0000000c1f1f7224 */ /* 0x000fe200078e0215 */
[----:B------:R-:W-:Y:S01]  /*27e0*/  ISETP.GT.AND P0, PT, R5, 0x11, PT ;  /* 0x000000110500780c */ /* 0x000fe20003f04270 */
[----:B------:R-:W-:Y:S01]  /*27f0*/  IMAD.X R21, R18, 0x1, R91, P2 ;  /* 0x0000000112157824 */ /* 0x000fe200010e065b */
[----:B------:R-:W-:Y:S02]  /*2800*/  ISETP.GT.AND P5, PT, R98, RZ, P1 ;  /* 0x000000ff6200720c */ /* 0x000fe40000fa4270 */
[----:B------:R-:W-:Y:S02]  /*2810*/  IADD3 R22, P2, R24, UR10, RZ ;  /* 0x0000000a18167c10 */ /* 0x000fe4000ff5e0ff */
[----:B------:R1:W-:Y:S01]  /*2820*/  @P4 STG.E desc[UR18][R20.64], R31 ;  /* 0x0000001f14004986 */ /* 0x0003e2000c101912 */
[----:B--2---:R-:W-:-:S02]  /*2830*/  IADD3 R28, P6, R26, R6, RZ ;  /* 0x000000061a1c7210 */ /* 0x004fc40007fde0ff */
[----:B------:R-:W-:-:S06]  /*2840*/  IADD3.X R23, R25, UR11, RZ, P2, !PT ;  /* 0x0000000b19177c10 */ /* 0x000fcc00097fe4ff */
[----:B------:R-:W-:Y:S05]  /*2850*/  @!P5 BRA `(.L_x_39) ;  /* 0x000000000004d947 */ /* 0x000fea0003800000 */
[----:B------:R2:W5:Y:S02]  /*2860*/  LDG.E.LTC128B R100, desc[UR18][R22.64] ;  /* 0x0000001216647981 */ /* 0x000564000c1e1920 */
.L_x_39:
[----:B------:R-:W-:Y:S05]  /*2870*/  BSYNC B1 ;  /* 0x0000000000017941 */ /* 0x000fea0003800000 */
.L_x_38:
[----:B-1---5:R-:W-:Y:S01]  /*2880*/  IMAD R21, R100, R13, RZ ;  /* 0x0000000d64157224 */ /* 0x022fe200078e02ff */
[----:B------:R-:W-:Y:S01]  /*2890*/  ISETP.GT.AND P2, PT, R98, RZ, P0 ;  /* 0x000000ff6200720c */ /* 0x000fe20000744270 */
[----:B------:R-:W-:Y:S01]  /*28a0*/  IMAD.X R29, R27, 0x1, R4, P6 ;  /* 0x000000011b1d7824 */ /* 0x000fe200030e0604 */
[----:B------:R-:W-:Y:S01]  /*28b0*/  IADD3 R20, P6, R92, UR10, RZ ;  /* 0x0000000a5c147c10 */ /* 0x000fe2000ffde0ff */
[----:B------:R-:W-:Y:S01]  /*28c0*/  IMAD R31, R32, R12, R21 ;  /* 0x0000000c201f7224 */ /* 0x000fe200078e0215 */
[----:B------:R-:W-:Y:S01]  /*28d0*/  BSSY B1, `(.L_x_40) ;  /* 0x0000006000017945 */ /* 0x000fe20003800000 */
[----:B------:R-:W-:Y:S02]  /*28e0*/  IADD3 R30, P4, R94, R6, RZ ;  /* 0x000000065e1e7210 */ /* 0x000fe40007f9e0ff */
[----:B------:R-:W-:Y:S01]  /*28f0*/  IADD3.X R21, R93, UR11, RZ, P6, !PT ;  /* 0x0000000b5d157c10 */ /* 0x000fe2000b7fe4ff */
[----:B------:R1:W-:Y:S05]  /*2900*/  @P5 STG.E desc[UR18][R28.64], R31 ;  /* 0x0000001f1c005986 */ /* 0x0003ea000c101912 */
[----:B------:R-:W-:Y:S05]  /*2910*/  @!P2 BRA `(.L_x_41) ;  /* 0x000000000004a947 */ /* 0x000fea0003800000 */
[----:B------:R4:W5:Y:S02]  /*2920*/  LDG.E.LTC128B R100, desc[UR18][R20.64] ;  /* 0x0000001214647981 */ /* 0x000964000c1e1920 */
.L_x_41:
[----:B------:R-:W-:Y:S05]  /*2930*/  BSYNC B1 ;  /* 0x0000000000017941 */ /* 0x000fea0003800000 */
.L_x_40:
[----:B-----5:R-:W-:Y:S01]  /*2940*/  IMAD R32, R100, R13, RZ ;  /* 0x0000000d64207224 */ /* 0x020fe200078e02ff */
[----:B------:R-:W-:Y:S01]  /*2950*/  ISETP.GT.AND P1, PT, R98, 0x8, P1 ;  /* 0x000000086200780c */ /* 0x000fe20000f24270 */
[----:B-1----:R-:W-:Y:S01]  /*2960*/  IMAD.X R31, R95, 0x1, R4, P4 ;  /* 0x000000015f1f7824 */ /* 0x002fe200020e0604 */
        /* <DEDUP_REMOVED lines=8> */
.L_x_43:
[----:B------:R-:W-:Y:S05]  /*29f0*/  BSYNC B1 ;  /* 0x0000000000017941 */ /* 0x000fea0003800000 */
.L_x_42:
[----:B0----5:R-:W-:Y:S01]  /*2a00*/  IMAD R25, R100, R13, RZ ;  /* 0x0000000d64197224 */ /* 0x021fe200078e02ff */
[----:B------:R-:W-:Y:S01]  /*2a10*/  ISETP.GT.AND P2, PT, R98, 0x8, P0 ;  /* 0x000000086200780c */ /* 0x000fe20000744270 */
[----:B-1----:R-:W-:Y:S01]  /*2a20*/  IMAD.X R33, R18, 0x1, R27, P5 ;  /* 0x0000000112217824 */ /* 0x002fe200028e061b */
[----:B------:R-:W-:Y:S01]  /*2a30*/  IADD3 R24, P0, R92, UR8, RZ ;  /* 0x000000085c187c10 */ /* 0x000fe2000ff1e0ff */
[----:B------:R-:W-:Y:S01]  /*2a40*/  IMAD R27, R34, R12, R25 ;  /* 0x0000000c221b7224 */ /* 0x000fe200078e0219 */
[----:B------:R-:W-:Y:S02]  /*2a50*/  BSSY B1, `(.L_x_44) ;  /* 0x0000005000017945 */ /* 0x000fe40003800000 */
[----:B------:R-:W-:Y:S02]  /*2a60*/  IADD3.X R25, R93, UR9, RZ, P0, !PT ;  /* 0x000000095d197c10 */ /* 0x000fe400087fe4ff */
[----:B------:R0:W-:Y:S05]  /*2a70*/  @P1 STG.E desc[UR18][R32.64], R27 ;  /* 0x0000001b20001986 */ /* 0x0001ea000c101912 */
[----:B------:R-:W-:Y:S05]  /*2a80*/  @!P2 BRA `(.L_x_45) ;  /* 0x000000000004a947 */ /* 0x000fea0003800000 */
[----:B------:R1:W5:Y:S02]  /*2a90*/  LDG.E.LTC128B R100, desc[UR18][R24.64] ;  /* 0x0000001218647981 */ /* 0x000364000c1e1920 */
.L_x_45:
[----:B------:R-:W-:Y:S05]  /*2aa0*/  BSYNC B1 ;  /* 0x0000000000017941 */ /* 0x000fea0003800000 */
.L_x_44:
[----:B-1---5:R-:W-:Y:S01]  /*2ab0*/  IMAD R25, R100, R13, RZ ;  /* 0x0000000d64197224 */ /* 0x022fe200078e02ff */
[----:B------:R-:W-:Y:S01]  /*2ac0*/  IADD3 R24, P5, R19, R94, RZ ;  /* 0x0000005e13187210 */ /* 0x000fe20007fbe0ff */
[----:B------:R-:W-:Y:S01]  /*2ad0*/  BSSY B1, `(.L_x_46) ;  /* 0x000000c000017945 */ /* 0x000fe20003800000 */
[----:B------:R-:W-:Y:S01]  /*2ae0*/  ISETP.GT.AND P1, PT, R5, 0x18, PT ;  /* 0x000000180500780c */ /* 0x000fe20003f24270 */
[----:B------:R-:W-:Y:S01]  /*2af0*/  IMAD R35, R35, R12, R25 ;  /* 0x0000000c23237224 */ /* 0x000fe200078e0219 */
[----:B------:R-:W-:Y:S01]  /*2b00*/  IADD3 R26, P6, R22, UR10, RZ ;  /* 0x0000000a161a7c10 */ /* 0x000fe2000ffde0ff */
[----:B------:R-:W-:Y:S01]  /*2b10*/  IMAD.X R25, R18, 0x1, R95, P5 ;  /* 0x0000000112197824 */ /* 0x000fe200028e065f */
[----:B------:R-:W-:Y:S02]  /*2b20*/  ISETP.GT.AND P4, PT, R98, RZ, P1 ;  /* 0x000000ff6200720c */ /* 0x000fe40000f84270 */
[----:B------:R-:W-:Y:S02]  /*2b30*/  ISETP.GT.AND P0, PT, R5, 0x19, PT ;  /* 0x000000190500780c */ /* 0x000fe40003f04270 */
[----:B------:R1:W-:Y:S01]  /*2b40*/  @P2 STG.E desc[UR18][R24.64], R35 ;  /* 0x0000002318002986 */ /* 0x0003e2000c101912 */
[----:B0-----:R-:W-:-:S02]  /*2b50*/  IADD3 R32, P5, R28, R6, RZ ;  /* 0x000000061c207210 */ /* 0x001fc40007fbe0ff */
[----:B------:R-:W-:-:S06]  /*2b60*/  IADD3.X R27, R23, UR11, RZ, P6, !PT ;  /* 0x0000000b171b7c10 */ /* 0x000fcc000b7fe4ff */
[----:B------:R-:W-:Y:S05]  /*2b70*/  @!P4 BRA `(.L_x_47) ;  /* 0x000000000004c947 */ /* 0x000fea0003800000 */
[----:B------:R0:W5:Y:S02]  /*2b80*/  LDG.E.LTC128B R100, desc[UR18][R26.64] ;  /* 0x000000121a647981 */ /* 0x000164000c1e1920 */
.L_x_47:
[----:B------:R-:W-:Y:S05]  /*2b90*/  BSYNC B1 ;  /* 0x0000000000017941 */ /* 0x000fea0003800000 */
.L_x_46:
        /* <DEDUP_REMOVED lines=11> */
.L_x_49:
[----:B------:R-:W-:Y:S05]  /*2c50*/  BSYNC B1 ;  /* 0x0000000000017941 */ /* 0x000fea0003800000 */
.L_x_48:
[----:B-----5:R-:W-:Y:S01]  /*2c60*/  IMAD R36, R100, R13, RZ ;  /* 0x0000000d64247224 */ /* 0x020fe200078e02ff */
[----:B------:R-:W-:Y:S01]  /*2c70*/  ISETP.GT.AND P1, PT, R98, 0x8, P1 ;  /* 0x000000086200780c */ /* 0x000fe20000f24270 */
[----:B-1----:R-:W-:Y:S01]  /*2c80*/  IMAD.X R35, R31, 0x1, R4, P5 ;  /* 0x000000011f237824 */ /* 0x002fe200028e0604 */
[----:B--2---:R-:W-:Y:S01]  /*2c90*/  IADD3 R22, P4, R22, UR8, RZ ;  /* 0x0000000816167c10 */ /* 0x004fe2000ff9e0ff */
[----:B------:R-:W-:Y:S01]  /*2ca0*/  IMAD R37, R37, R12, R36 ;  /* 0x0000000c25257224 */ /* 0x000fe200078e0224 */
[----:B------:R-:W-:Y:S01]  /*2cb0*/  BSSY B1, `(.L_x_50) ;  /* 0x0000006000017945 */ /* 0x000fe20003800000 */
[----:B------:R-:W-:Y:S02]  /*2cc0*/  IADD3 R36, P5, R28, R19, RZ ;  /* 0x000000131c247210 */ /* 0x000fe40007fbe0ff */
[----:B------:R-:W-:Y:S01]  /*2cd0*/  IADD3.X R23, R23, UR9, RZ, P4, !PT ;  /* 0x0000000917177c10 */ /* 0x000fe2000a7fe4ff */
[----:B------:R1:W-:Y:S05]  /*2ce0*/  @P2 STG.E desc[UR18][R34.64], R37 ;  /* 0x0000002522002986 */ /* 0x0003ea000c101912 */
[----:B------:R-:W-:Y:S05]  /*2cf0*/  @!P1 BRA `(.L_x_51) ;  /* 0x0000000000049947 */ /* 0x000fea0003800000 */
[----:B------:R2:W5:Y:S02]  /*2d00*/  LDG.E.LTC128B R100, desc[UR18][R22.64] ;  /* 0x0000001216647981 */ /* 0x000564000c1e1920 */
.L_x_51:
[----:B------:R-:W-:Y:S05]  /*2d10*/  BSYNC B1 ;  /* 0x0000000000017941 */ /* 0x000fea0003800000 */
.L_x_50:
[----:B--2--5:R-:W-:Y:S01]  /*2d20*/  IMAD R23, R100, R13, RZ ;  /* 0x0000000d64177224 */ /* 0x024fe200078e02ff */
[----:B------:R-:W-:Y:S01]  /*2d30*/  ISETP.GT.AND P2, PT, R98, 0x8, P0 ;  /* 0x000000086200780c */ /* 0x000fe20000744270 */
[----:B-1----:R-:W-:Y:S01]  /*2d40*/  IMAD.X R37, R29, 0x1, R18, P5 ;  /* 0x000000011d257824 */ /* 0x002fe200028e0612 */
[----:B----4-:R-:W-:Y:S01]  /*2d50*/  IADD3 R20, P0, R20, UR8, RZ ;  /* 0x0000000814147c10 */ /* 0x010fe2000ff1e0ff */
[----:B------:R-:W-:Y:S01]  /*2d60*/  IMAD R23, R38, R12, R23 ;  /* 0x0000000c26177224 */ /* 0x000fe200078e0217 */
[----:B------:R-:W-:Y:S02]  /*2d70*/  BSSY B1, `(.L_x_52) ;  /* 0x0000005000017945 */ /* 0x000fe40003800000 */
[----:B------:R-:W-:Y:S02]  /*2d80*/  IADD3.X R21, R21, UR9, RZ, P0, !PT ;  /* 0x0000000915157c10 */ /* 0x000fe400087fe4ff */
[----:B------:R1:W-:Y:S05]  /*2d90*/  @P1 STG.E desc[UR18][R36.64], R23 ;  /* 0x0000001724001986 */ /* 0x0003ea000c101912 */
[----:B------:R-:W-:Y:S05]  /*2da0*/  @!P2 BRA `(.L_x_53) ;  /* 0x000000000004a947 */ /* 0x000fea0003800000 */
[----:B------:R2:W5:Y:S02]  /*2db0*/  LDG.E.LTC128B R100, desc[UR18][R20.64] ;  /* 0x0000001214647981 */ /* 0x000564000c1e1920 */
.L_x_53:
[----:B------:R-:W-:Y:S05]  /*2dc0*/  BSYNC B1 ;  /* 0x0000000000017941 */ /* 0x000fea0003800000 */
.L_x_52:
[----:B--2--5:R-:W-:Y:S01]  /*2dd0*/  IMAD R21, R100, R13, RZ ;  /* 0x0000000d64157224 */ /* 0x024fe200078e02ff */
        /* <DEDUP_REMOVED lines=9> */
[----:B------:R-:W-:-:S02]  /*2e70*/  IADD3 R28, P5, R32, R6, RZ ;  /* 0x00000006201c7210 */ /* 0x000fc40007fbe0ff */
[----:B-1----:R-:W-:-:S06]  /*2e80*/  IADD3.X R23, R27, UR11, RZ, P6, !PT ;  /* 0x0000000b1b177c10 */ /* 0x002fcc000b7fe4ff */
[----:B------:R-:W-:Y:S05]  /*2e90*/  @!P4 BRA `(.L_x_55) ;  /* 0x000000000004c947 */ /* 0x000fea0003800000 */
[----:B------:R1:W5:Y:S02]  /*2ea0*/  LDG.E.LTC128B R100, desc[UR18][R22.64] ;  /* 0x0000001216647981 */ /* 0x000364000c1e1920 */
.L_x_55:
[----:B------:R-:W-:Y:S05]  /*2eb0*/  BSYNC B1 ;  /* 0x0000000000017941 */ /* 0x000fea0003800000 */
.L_x_54:
[----:B--2--5:R-:W-:Y:S01]  /*2ec0*/  IMAD R21, R100, R13, RZ ;  /* 0x0000000d64157224 */ /* 0x024fe200078e02ff */
        /* <DEDUP_REMOVED lines=10> */
.L_x_57:
[----:B------:R-:W-:Y:S05]  /*2f70*/  BSYNC B1 ;  /* 0x0000000000017941 */ /* 0x000fea0003800000 */
.L_x_56:
[----:B-----5:R-:W-:Y:S01]  /*2f80*/  IMAD R36, R100, R13, RZ ;  /* 0x0000000d64247224 */ /* 0x020fe200078e02ff */
[----:B------:R-:W-:Y:S01]  /*2f90*/  ISETP.GT.AND P1, PT, R98, 0x8, P1 ;  /* 0x000000086200780c */ /* 0x000fe20000f24270 */
[----:B--2---:R-:W-:Y:S01]  /*2fa0*/  IMAD.X R31, R35, 0x1, R4, P5 ;  /* 0x00000001231f7824 */ /* 0x004fe200028e0604 */
[----:B0-----:R-:W-:Y:S01]  /*2fb0*/  IADD3 R26, P4, R26, UR8, RZ ;  /* 0x000000081a1a7c10 */ /* 0x001fe2000ff9e0ff */
[----:B------:R-:W-:Y:S01]  /*2fc0*/  IMAD R41, R41, R12, R36 ;  /* 0x0000000c29297224 */ /* 0x000fe200078e0224 */
[----:B------:R-:W-:Y:S01]  /*2fd0*/  BSSY B1, `(.L_x_58) ;  /* 0x0000006000017945 */ /* 0x000fe20003800000 */
[----:B------:R-:W-:Y:S02]  /*2fe0*/  IADD3 R36, P5, R32, R19, RZ ;  /* 0x0000001320247210 */ /* 0x000fe40007fbe0ff */
[----:B------:R-:W-:Y:S01]  /*2ff0*/  IADD3.X R27, R27, UR9, RZ, P4, !PT ;  /* 0x000000091b1b7c10 */ /* 0x000fe2000a7fe4ff */
[----:B------:R0:W-:Y:S05]  /*3000*/  @P2 STG.E desc[UR18][R30.64], R41 ;  /* 0x000000291e002986 */ /* 0x0001ea000c101912 */
[----:B------:R-:W-:Y:S05]  /*3010*/  @!P1 BRA `(.L_x_59) ;  /* 0x0000000000049947 */ /* 0x000fea0003800000 */
[----:B------:R2:W5:Y:S02]  /*3020*/  LDG.E.LTC128B R100, desc[UR18][R26.64] ;  /* 0x000000121a647981 */ /* 0x000564000c1e1920 */
.L_x_59:
[----:B------:R-:W-:Y:S05]  /*3030*/  BSYNC B1 ;  /* 0x0000000000017941 */ /* 0x000fea0003800000 */
.L_x_58:
[----:B--2--5:R-:W-:Y:S01]  /*3040*/  IMAD R27, R100, R13, RZ ;  /* 0x0000000d641b7224 */ /* 0x024fe200078e02ff */
[----:B------:R-:W-:Y:S01]  /*3050*/  ISETP.GT.AND P2, PT, R98, 0x8, P0 ;  /* 0x000000086200780c */ /* 0x000fe20000744270 */
[----:B------:R-:W-:Y:S01]  /*3060*/  IMAD.X R37, R33, 0x1, R18, P5 ;  /* 0x0000000121257824 */ /* 0x000fe200028e0612 */
[----:B------:R-:W-:Y:S01]  /*3070*/  IADD3 R24, P0, R24, UR8, RZ ;  /* 0x0000000818187c10 */ /* 0x000fe2000ff1e0ff */
[----:B------:R-:W-:Y:S01]  /*3080*/  IMAD R27, R42, R12, R27 ;  /* 0x0000000c2a1b7224 */ /* 0x000fe200078e021b */
[----:B------:R-:W-:Y:S02]  /*3090*/  BSSY B1, `(.L_x_60) ;  /* 0x0000005000017945 */ /* 0x000fe40003800000 */
[----:B------:R-:W-:Y:S02]  /*30a0*/  IADD3.X R25, R25, UR9, RZ, P0, !PT ;  /* 0x0000000919197c10 */ /* 0x000fe400087fe4ff */
[----:B------:R2:W-:Y:S05]  /*30b0*/  @P1 STG.E desc[UR18][R36.64], R27 ;  /* 0x0000001b24001986 */ /* 0x0005ea000c101912 */
[----:B------:R-:W-:Y:S05]  /*30c0*/  @!P2 BRA `(.L_x_61) ;  /* 0x000000000004a947 */ /* 0x000fea0003800000 */
[----:B------:R0:W5:Y:S02]  /*30d0*/  LDG.E.LTC128B R100, desc[UR18][R24.64] ;  /* 0x0000001218647981 */ /* 0x000164000c1e1920 */
.L_x_61:
[----:B------:R-:W-:Y:S05]  /*30e0*/  BSYNC B1 ;  /* 0x0000000000017941 */ /* 0x000fea0003800000 */
.L_x_60:
[----:B0----5:R-:W-:Y:S01]  /*30f0*/  IMAD R25, R100, R13, RZ ;  /* 0x0000000d64197224 */ /* 0x021fe200078e02ff */
        /* <DEDUP_REMOVED lines=10> */
[----:B--2---:R-:W-:-:S06]  /*31a0*/  IADD3.X R27, R23, UR11, RZ, P6, !PT ;  /* 0x0000000b171b7c10 */ /* 0x004fcc000b7fe4ff */
[----:B------:R-:W-:Y:S05]  /*31b0*/  @!P4 BRA `(.L_x_63) ;  /* 0x000000000004c947 */ /* 0x000fea0003800000 */
[----:B------:R2:W5:Y:S02]  /*31c0*/  LDG.E.LTC128B R100, desc[UR18][R26.64] ;  /* 0x000000121a647981 */ /* 0x000564000c1e1920 */
.L_x_63:
[----:B------:R-:W-:Y:S05]  /*31d0*/  BSYNC B1 ;  /* 0x0000000000017941 */ /* 0x000fea0003800000 */
.L_x_62:
[----:B0----5:R-:W-:Y:S01]  /*31e0*/  IMAD R25, R100, R13, RZ ;  /* 0x0000000d64197224 */ /* 0x021fe200078e02ff */
        /* <DEDUP_REMOVED lines=10> */
.L_x_65:
[----:B------:R-:W-:Y:S05]  /*3290*/  BSYNC B1 ;  /* 0x0000000000017941 */ /* 0x000fea0003800000 */
.L_x_64:
[----:B-----5:R-:W-:Y:S01]  /*32a0*/  IMAD R36, R100, R13, RZ ;  /* 0x0000000d64247224 */ /* 0x020fe200078e02ff */
[----:B------:R-:W-:Y:S01]  /*32b0*/  ISETP.GT.AND P1, PT, R98, 0x8, P1 ;  /* 0x000000086200780c */ /* 0x000fe20000f24270 */
[----:B0-----:R-:W-:Y:S01]  /*32c0*/  IMAD.X R35, R31, 0x1, R4, P5 ;  /* 0x000000011f237824 */ /* 0x001fe200028e0604 */
[----:B-1----:R-:W-:Y:S01]  /*32d0*/  IADD3 R22, P4, R22, UR8, RZ ;  /* 0x0000000816167c10 */ /* 0x002fe2000ff9e0ff */
[----:B------:R-:W-:Y:S01]  /*32e0*/  IMAD R45, R45, R12, R36 ;  /* 0x0000000c2d2d7224 */ /* 0x000fe200078e0224 */
[----:B------:R-:W-:Y:S01]  /*32f0*/  BSSY B1, `(.L_x_66) ;  /* 0x0000006000017945 */ /* 0x000fe20003800000 */
[----:B------:R-:W-:Y:S02]  /*3300*/  IADD3 R36, P5, R28, R19, RZ ;  /* 0x000000131c247210 */ /* 0x000fe40007fbe0ff */
[----:B------:R-:W-:Y:S01]  /*3310*/  IADD3.X R23, R23, UR9, RZ, P4, !PT ;  /* 0x0000000917177c10 */ /* 0x000fe2000a7fe4ff */
[----:B------:R0:W-:Y:S05]  /*3320*/  @P2 STG.E desc[UR18][R34.64], R45 ;  /* 0x0000002d22002986 */ /* 0x0001ea000c101912 */
[----:B------:R-:W-:Y:S05]  /*3330*/  @!P1 BRA `(.L_x_67) ;  /* 0x0000000000049947 */ /* 0x000fea0003800000 */
[----:B------:R1:W5:Y:S02]  /*3340*/  LDG.E.LTC128B R100, desc[UR18][R22.64] ;  /* 0x0000001216647981 */ /* 0x000364000c1e1920 */
.L_x_67:
[----:B------:R-:W-:Y:S05]  /*3350*/  BSYNC B1 ;  /* 0x0000000000017941 */ /* 0x000fea0003800000 */
.L_x_66:
[----:B-1---5:R-:W-:Y:S01]  /*3360*/  IMAD R23, R100, R13, RZ ;  /* 0x0000000d64177224 */ /* 0x022fe200078e02ff */
[----:B------:R-:W-:Y:S01]  /*3370*/  ISETP.GT.AND P2, PT, R98, 0x8, P0 ;  /* 0x000000086200780c */ /* 0x000fe20000744270 */
[----:B------:R-:W-:Y:S01]  /*3380*/  IMAD.X R37, R29, 0x1, R18, P5 ;  /* 0x000000011d257824 */ /* 0x000fe200028e0612 */
[----:B----4-:R-:W-:Y:S01]  /*3390*/  IADD3 R20, P0, R20, UR8, RZ ;  /* 0x0000000814147c10 */ /* 0x010fe2000ff1e0ff */
[----:B------:R-:W-:Y:S01]  /*33a0*/  IMAD R23, R46, R12, R23 ;  /* 0x0000000c2e177224 */ /* 0x000fe200078e0217 */
[----:B------:R-:W-:Y:S02]  /*33b0*/  BSSY B1, `(.L_x_68) ;  /* 0x0000005000017945 */ /* 0x000fe40003800000 */
[----:B------:R-:W-:Y:S02]  /*33c0*/  IADD3.X R21, R21, UR9, RZ, P0, !PT ;  /* 0x0000000915157c10 */ /* 0x000fe400087fe4ff */
[----:B------:R1:W-:Y:S05]  /*33d0*/  @P1 STG.E desc[UR18][R36.64], R23 ;  /* 0x0000001724001986 */ /* 0x0003ea000c101912 */
[----:B------:R-:W-:Y:S05]  /*33e0*/  @!P2 BRA `(.L_x_69) ;  /* 0x000000000004a947 */ /* 0x000fea0003800000 */
[----:B------:R4:W5:Y:S02]  /*33f0*/  LDG.E.LTC128B R100, desc[UR18][R20.64] ;  /* 0x0000001214647981 */ /* 0x000964000c1e1920 */
.L_x_69:
[----:B------:R-:W-:Y:S05]  /*3400*/  BSYNC B1 ;  /* 0x0000000000017941 */ /* 0x000fea0003800000 */
.L_x_68:
[----:B----45:R-:W-:Y:S01]  /*3410*/  IMAD R21, R100, R13, RZ ;  /* 0x0000000d64157224 */ /* 0x030fe200078e02ff */
        /* <DEDUP_REMOVED lines=13> */
.L_x_71:
[----:B------:R-:W-:Y:S05]  /*34f0*/  BSYNC B1 ;  /* 0x0000000000017941 */ /* 0x000fea0003800000 */
.L_x_70:
[----:B----45:R-:W-:Y:S01]  /*3500*/  IMAD R21, R100, R13, RZ ;  /* 0x0000000d64157224 */ /* 0x030fe200078e02ff */
        /* <DEDUP_REMOVED lines=10> */
.L_x_73:
[----:B------:R-:W-:Y:S05]  /*35b0*/  BSYNC B1 ;  /* 0x0000000000017941 */ /* 0x000fea0003800000 */
.L_x_72:
[----:B-----5:R-:W-:Y:S01]  /*35c0*/  IMAD R36, R100, R13, RZ ;  /* 0x0000000d64247224 */ /* 0x020fe200078e02ff */
[----:B------:R-:W-:Y:S01]  /*35d0*/  ISETP.GT.AND P1, PT, R98, 0x8, P1 ;  /* 0x000000086200780c */ /* 0x000fe20000f24270 */
[----:B----4-:R-:W-:Y:S01]  /*35e0*/  IMAD.X R31, R35, 0x1, R4, P5 ;  /* 0x00000001231f7824 */ /* 0x010fe200028e0604 */
        /* <DEDUP_REMOVED lines=8> */
.L_x_75:
[----:B------:R-:W-:Y:S05]  /*3670*/  BSYNC B1 ;  /* 0x0000000000017941 */ /* 0x000fea0003800000 */
.L_x_74:
[----:B----45:R-:W-:Y:S01]  /*3680*/  IMAD R27, R100, R13, RZ ;  /* 0x0000000d641b7224 */ /* 0x030fe200078e02ff */
        /* <DEDUP_REMOVED lines=9> */
.L_x_77:
[----:B------:R-:W-:Y:S05]  /*3720*/  BSYNC B1 ;  /* 0x0000000000017941 */ /* 0x000fea0003800000 */
.L_x_76:
        /* <DEDUP_REMOVED lines=11> */
[----:B----4-:R-:W-:-:S06]  /*37e0*/  IADD3.X R27, R23, UR11, RZ, P6, !PT ;  /* 0x0000000b171b7c10 */ /* 0x010fcc000b7fe4ff */
[----:B------:R-:W-:Y:S05]  /*37f0*/  @!P4 BRA `(.L_x_79) ;  /* 0x000000000004c947 */ /* 0x000fea0003800000 */
[----:B------:R4:W5:Y:S02]  /*3800*/  LDG.E.LTC128B R100, desc[UR18][R26.64] ;  /* 0x000000121a647981 */ /* 0x000964000c1e1920 */
.L_x_79:
[----:B------:R-:W-:Y:S05]  /*3810*/  BSYNC B1 ;  /* 0x0000000000017941 */ /* 0x000fea0003800000 */
.L_x_78:
        /* <DEDUP_REMOVED lines=11> */
.L_x_81:
[----:B------:R-:W-:Y:S05]  /*38d0*/  BSYNC B1 ;  /* 0x0000000000017941 */ /* 0x000fea0003800000 */
.L_x_80:
        /* <DEDUP_REMOVED lines=11> */
.L_x_83:
[----:B------:R-:W-:Y:S05]  /*3990*/  BSYNC B1 ;  /* 0x0000000000017941 */ /* 0x000fea0003800000 */
.L_x_82:
[----:B-1---5:R-:W-:Y:S01]  /*39a0*/  IMAD R23, R100, R13, RZ ;  /* 0x0000000d64177224 */ /* 0x022fe200078e02ff */
        /* <DEDUP_REMOVED lines=9> */
.L_x_85:
[----:B------:R-:W-:Y:S05]  /*3a40*/  BSYNC B1 ;  /* 0x0000000000017941 */ /* 0x000fea0003800000 */
.L_x_84:
        /* <DEDUP_REMOVED lines=14> */
.L_x_87:
[----:B------:R-:W-:Y:S05]  /*3b30*/  BSYNC B1 ;  /* 0x0000000000017941 */ /* 0x000fea0003800000 */
.L_x_86:
[----:B0----5:R-:W-:Y:S01]  /*3b40*/  IMAD R21, R100, R13, RZ ;  /* 0x0000000d64157224 */ /* 0x021fe200078e02ff */
[----:B------:R-:W-:Y:S01]  /*3b50*/  ISETP.GT.AND P2, PT, R98, RZ, P0 ;  /* 0x000000ff6200720c */ /* 0x000fe20000744270 */
[----:B------:R-:W-:Y:S01]  /*3b60*/  IMAD.X R29, R33, 0x1, R4, P5 ;  /* 0x00000001211d7824 */ /* 0x000fe200028e0604 */
[----:B------:R-:W-:Y:S01]  /*3b70*/  IADD3 R20, P6, R24, UR10, RZ ;  /* 0x0000000a18147c10 */ /* 0x000fe2000ffde0ff */
[----:B--2---:R-:W-:Y:S01]  /*3b80*/  IMAD R31, R56, R12, R21 ;  /* 0x0000000c381f7224 */ /* 0x004fe200078e0215 */
[----:B------:R-:W-:Y:S01]  /*3b90*/  BSSY B1, `(.L_x_88) ;  /* 0x0000006000017945 */ /* 0x000fe20003800000 */
[----:B------:R-:W-:Y:S02]  /*3ba0*/  IADD3 R30, P5, R34, R6, RZ ;  /* 0x00000006221e7210 */ /* 0x000fe40007fbe0ff */
[----:B------:R-:W-:Y:S01]  /*3bb0*/  IADD3.X R21, R25, UR11, RZ, P6, !PT ;  /* 0x0000000b19157c10 */ /* 0x000fe2000b7fe4ff */
[----:B------:R0:W-:Y:S05]  /*3bc0*/  @P4 STG.E desc[UR18][R28.64], R31 ;  /* 0x0000001f1c004986 */ /* 0x0001ea000c101912 */
[----:B------:R-:W-:Y:S05]  /*3bd0*/  @!P2 BRA `(.L_x_89) ;  /* 0x000000000004a947 */ /* 0x000fea0003800000 */
[----:B------:R2:W5:Y:S02]  /*3be0*/  LDG.E.LTC128B R100, desc[UR18][R20.64] ;  /* 0x0000001214647981 */ /* 0x000564000c1e1920 */
.L_x_89:
[----:B------:R-:W-:Y:S05]  /*3bf0*/  BSYNC B1 ;  /* 0x0000000000017941 */ /* 0x000fea0003800000 */
.L_x_88:
[----:B-----5:R-:W-:Y:S01]  /*3c00*/  IMAD R36, R100, R13, RZ ;  /* 0x0000000d64247224 */ /* 0x020fe200078e02ff */
[----:B------:R-:W-:Y:S01]  /*3c10*/  ISETP.GT.AND P1, PT, R98, 0x8, P1 ;  /* 0x000000086200780c */ /* 0x000fe20000f24270 */
[----:B0-----:R-:W-:Y:S01]  /*3c20*/  IMAD.X R31, R35, 0x1, R4, P5 ;  /* 0x00000001231f7824 */ /* 0x001fe200028e0604 */
[----:B----4-:R-:W-:Y:S01]  /*3c30*/  IADD3 R26, P4, R26, UR8, RZ ;  /* 0x000000081a1a7c10 */ /* 0x010fe2000ff9e0ff */
[----:B------:R-:W-:Y:S01]  /*3c40*/  IMAD R57, R57, R12, R36 ;  /* 0x0000000c39397224 */ /* 0x000fe200078e0224 */
[----:B------:R-:W-:Y:S01]  /*3c50*/  BSSY B1, `(.L_x_90) ;  /* 0x0000006000017945 */ /* 0x000fe20003800000 */
[----:B------:R-:W-:Y:S02]  /*3c60*/  IADD3 R36, P5, R32, R19, RZ ;  /* 0x0000001320247210 */ /* 0x000fe40007fbe0ff */
[----:B------:R-:W-:Y:S01]  /*3c70*/  IADD3.X R27, R27, UR9, RZ, P4, !PT ;  /* 0x000000091b1b7c10 */ /* 0x000fe2000a7fe4ff */
[----:B------:R0:W-:Y:S05]  /*3c80*/  @P2 STG.E desc[UR18][R30.64], R57 ;  /* 0x000000391e002986 */ /* 0x0001ea000c101912 */
[----:B------:R-:W-:Y:S05]  /*3c90*/  @!P1 BRA `(.L_x_91) ;  /* 0x0000000000049947 */ /* 0x000fea0003800000 */
[----:B------:R4:W5:Y:S02]  /*3ca0*/  LDG.E.LTC128B R100, desc[UR18][R26.64] ;  /* 0x000000121a647981 */ /* 0x000964000c1e1920 */
.L_x_91:
[----:B------:R-:W-:Y:S05]  /*3cb0*/  BSYNC B1 ;  /* 0x0000000000017941 */ /* 0x000fea0003800000 */
.L_x_90:
        /* <DEDUP_REMOVED lines=10> */
.L_x_93:
[----:B------:R-:W-:Y:S05]  /*3d60*/  BSYNC B1 ;  /* 0x0000000000017941 */ /* 0x000fea0003800000 */
.L_x_92:
        /* <DEDUP_REMOVED lines=14> */
.L_x_95:
[----:B------:R-:W-:Y:S05]  /*3e50*/  BSYNC B1 ;  /* 0x0000000000017941 */ /* 0x000fea0003800000 */
.L_x_94:
        /* <DEDUP_REMOVED lines=11> */
.L_x_97:
[----:B------:R-:W-:Y:S05]  /*3f10*/  BSYNC B1 ;  /* 0x0000000000017941 */ /* 0x000fea0003800000 */
.L_x_96:
        /* <DEDUP_REMOVED lines=11> */
.L_x_99:
[----:B------:R-:W-:Y:S05]  /*3fd0*/  BSYNC B1 ;  /* 0x0000000000017941 */ /* 0x000fea0003800000 */
.L_x_98:
[----:B-1---5:R-:W-:Y:S01]  /*3fe0*/  IMAD R23, R100, R13, RZ ;  /* 0x0000000d64177224 */ /* 0x022fe200078e02ff */
[----:B------:R-:W-:Y:S01]  /*3ff0*/  ISETP.GT.AND P2, PT, R98, 0x8, P0 ;  /* 0x000000086200780c */ /* 0x000fe20000744270 */
[----:B------:R-:W-:Y:S01]  /*4000*/  IMAD.X R37, R29, 0x1, R18, P5 ;  /* 0x000000011d257824 */ /* 0x000fe200028e0612 */
[----:B--2---:R-:W-:Y:S01]  /*4010*/  IADD3 R20, P0, R20, UR8, RZ ;  /* 0x0000000814147c10 */ /* 0x004fe2000ff1e0ff */
[----:B------:R-:W-:Y:S01]  /*4020*/  IMAD R23, R62, R12, R23 ;  /* 0x0000000c3e177224 */ /* 0x000fe200078e0217 */
[----:B------:R-:W-:Y:S02]  /*4030*/  BSSY B1, `(.L_x_100) ;  /* 0x0000005000017945 */ /* 0x000fe40003800000 */
[----:B------:R-:W-:Y:S02]  /*4040*/  IADD3.X R21, R21, UR9, RZ, P0, !PT ;  /* 0x0000000915157c10 */ /* 0x000fe400087fe4ff */
[----:B------:R1:W-:Y:S05]  /*4050*/  @P1 STG.E desc[UR18][R36.64], R23 ;  /* 0x0000001724001986 */ /* 0x0003ea000c101912 */
[----:B------:R-:W-:Y:S05]  /*4060*/  @!P2 BRA `(.L_x_101) ;  /* 0x000000000004a947 */ /* 0x000fea0003800000 */
[----:B------:R2:W5:Y:S02]  /*4070*/  LDG.E.LTC128B R100, desc[UR18][R20.64] ;  /* 0x0000001214647981 */ /* 0x000564000c1e1920 */
.L_x_101:
[----:B------:R-:W-:Y:S05]  /*4080*/  BSYNC B1 ;  /* 0x0000000000017941 */ /* 0x000fea0003800000 */
.L_x_100:
        /* <DEDUP_REMOVED lines=14> */
.L_x_103:
[----:B------:R-:W-:Y:S05]  /*4170*/  BSYNC B1 ;  /* 0x0000000000017941 */ /* 0x000fea0003800000 */
.L_x_102:
        /* <DEDUP_REMOVED lines=11> */
.L_x_105:
[----:B------:R-:W-:Y:S05]  /*4230*/  BSYNC B1 ;  /* 0x0000000000017941 */ /* 0x000fea0003800000 */
.L_x_104:
[----:B-----5:R-:W-:Y:S01]  /*4240*/  IMAD R36, R100, R13, RZ ;  /* 0x0000000d64247224 */ /* 0x020fe200078e02ff */
[----:B------:R-:W-:Y:S01]  /*4250*/  ISETP.GT.AND P1, PT, R98, 0x8, P1 ;  /* 0x000000086200780c */ /* 0x000fe20000f24270 */
[----:B--2---:R-:W-:Y:S01]  /*4260*/  IMAD.X R31, R35, 0x1, R4, P5 ;  /* 0x00000001231f7824 */ /* 0x004fe200028e0604 */
        /* <DEDUP_REMOVED lines=8> */
.L_x_107:
[----:B------:R-:W-:Y:S05]  /*42f0*/  BSYNC B1 ;  /* 0x0000000000017941 */ /* 0x000fea0003800000 */
.L_x_106:
        /* <DEDUP_REMOVED lines=10> */
.L_x_109:
[----:B------:R-:W-:Y:S05]  /*43a0*/  BSYNC B1 ;  /* 0x0000000000017941 */ /* 0x000fea0003800000 */
.L_x_108:
        /* <DEDUP_REMOVED lines=14> */
.L_x_111:
[----:B------:R-:W-:Y:S05]  /*4490*/  BSYNC B1 ;  /* 0x0000000000017941 */ /* 0x000fea0003800000 */
.L_x_110:
        /* <DEDUP_REMOVED lines=11> */
.L_x_113:
[----:B------:R-:W-:Y:S05]  /*4550*/  BSYNC B1 ;  /* 0x0000000000017941 */ /* 0x000fea0003800000 */
.L_x_112:
        /* <DEDUP_REMOVED lines=11> */
.L_x_115:
[----:B------:R-:W-:Y:S05]  /*4610*/  BSYNC B1 ;  /* 0x0000000000017941 */ /* 0x000fea0003800000 */
.L_x_114:
        /* <DEDUP_REMOVED lines=10> */
.L_x_117:
[----:B------:R-:W-:Y:S05]  /*46c0*/  BSYNC B1 ;  /* 0x0000000000017941 */ /* 0x000fea0003800000 */
.L_x_116:
        /* <DEDUP_REMOVED lines=14> */
.L_x_119:
[----:B------:R-:W-:Y:S05]  /*47b0*/  BSYNC B1 ;  /* 0x0000000000017941 */ /* 0x000fea0003800000 */
.L_x_118:
        /* <DEDUP_REMOVED lines=11> */
.L_x_121:
[----:B------:R-:W-:Y:S05]  /*4870*/  BSYNC B1 ;  /* 0x0000000000017941 */ /* 0x000fea0003800000 */
.L_x_120:
        /* <DEDUP_REMOVED lines=11> */
.L_x_123:
[----:B------:R-:W-:Y:S05]  /*4930*/  BSYNC B1 ;  /* 0x0000000000017941 */ /* 0x000fea0003800000 */
.L_x_122:
        /* <DEDUP_REMOVED lines=10> */
.L_x_125:
[----:B------:R-:W-:Y:S05]  /*49e0*/  BSYNC B1 ;  /* 0x0000000000017941 */ /* 0x000fea0003800000 */
.L_x_124:
        /* <DEDUP_REMOVED lines=14> */
.L_x_127:
[----:B------:R-:W-:Y:S05]  /*4ad0*/  BSYNC B1 ;  /* 0x0000000000017941 */ /* 0x000fea0003800000 */
.L_x_126:
        /* <DEDUP_REMOVED lines=11> */
.L_x_129:
[----:B------:R-:W-:Y:S05]  /*4b90*/  BSYNC B1 ;  /* 0x0000000000017941 */ /* 0x000fea0003800000 */
.L_x_128:
        /* <DEDUP_REMOVED lines=11> */
.L_x_131:
[----:B------:R-:W-:Y:S05]  /*4c50*/  BSYNC B1 ;  /* 0x0000000000017941 */ /* 0x000fea0003800000 */
.L_x_130:
        /* <DEDUP_REMOVED lines=10> */
.L_x_133:
[----:B------:R-:W-:Y:S05]  /*4d00*/  BSYNC B1 ;  /* 0x0000000000017941 */ /* 0x000fea0003800000 */
.L_x_132:
[----:B--2--5:R-:W-:Y:S01]  /*4d10*/  IMAD R21, R100, R13, RZ ;  /* 0x0000000d64157224 */ /* 0x024fe200078e02ff */
        /* <DEDUP_REMOVED lines=9> */
[----:B------:R-:W-:-:S02]  /*4db0*/  IADD3 R28, P6, R32, R6, RZ ;  /* 0x00000006201c7210 */ /* 0x000fc40007fde0ff */
[----:B-1----:R-:W-:-:S06]  /*4dc0*/  IADD3.X R23, R27, UR11, RZ, P2, !PT ;  /* 0x0000000b1b177c10 */ /* 0x002fcc00097fe4ff */
[----:B------:R-:W-:Y:S05]  /*4dd0*/  @!P5 BRA `(.L_x_135) ;  /* 0x000000000004d947 */ /* 0x000fea0003800000 */
[----:B------:R1:W5:Y:S02]  /*4de0*/  LDG.E.LTC128B R100, desc[UR18][R22.64] ;  /* 0x0000001216647981 */ /* 0x000364000c1e1920 */
.L_x_135:
[----:B------:R-:W-:Y:S05]  /*4df0*/  BSYNC B1 ;  /* 0x0000000000017941 */ /* 0x000fea0003800000 */
.L_x_134:
[----:B--2--5:R-:W-:Y:S01]  /*4e00*/  IMAD R21, R100, R13, RZ ;  /* 0x0000000d64157224 */ /* 0x024fe200078e02ff */
[----:B------:R-:W-:Y:S01]  /*4e10*/  ISETP.GT.AND P2, PT, R98, RZ, P1 ;  /* 0x000000ff6200720c */ /* 0x000fe20000f44270 */
        /* <DEDUP_REMOVED lines=8> */
.L_x_137:
[----:B------:R-:W-:Y:S05]  /*4ea0*/  BSYNC B1 ;  /* 0x0000000000017941 */ /* 0x000fea0003800000 */
.L_x_136:
[----:B--2--5:R-:W-:Y:S01]  /*4eb0*/  IMAD R21, R100, R13, RZ ;  /* 0x0000000d64157224 */ /* 0x024fe200078e02ff */
[----:B------:R-:W-:Y:S01]  /*4ec0*/  IADD3 R20, P5, R34, R6, RZ ;  /* 0x0000000622147210 */ /* 0x000fe20007fbe0ff */
[----:B------:R-:W-:Y:S01]  /*4ed0*/  BSSY B1, `(.L_x_138) ;  /* 0x000000b000017945 */ /* 0x000fe20003800000 */
[----:B------:R-:W-:Y:S01]  /*4ee0*/  ISETP.GT.AND P4, PT, R98, 0x8, P4 ;  /* 0x000000086200780c */ /* 0x000fe20002784270 */
[----:B------:R-:W-:Y:S01]  /*4ef0*/  IMAD R81, R81, R12, R21 ;  /* 0x0000000c51517224 */ /* 0x000fe200078e0215 */
[----:B----4-:R-:W-:Y:S01]  /*4f00*/  IADD3 R26, P6, R26, UR8, RZ ;  /* 0x000000081a1a7c10 */ /* 0x010fe2000ffde0ff */
[----:B------:R-:W-:Y:S01]  /*4f10*/  IMAD.X R21, R35, 0x1, R4, P5 ;  /* 0x0000000123157824 */ /* 0x000fe200028e0604 */
[----:B------:R-:W-:Y:S02]  /*4f20*/  ISETP.GT.AND P0, PT, R5, 0x78, PT ;  /* 0x000000780500780c */ /* 0x000fe40003f04270 */
[----:B------:R-:W-:Y:S02]  /*4f30*/  IADD3 R30, P5, R32, R19, RZ ;  /* 0x00000013201e7210 */ /* 0x000fe40007fbe0ff */
[----:B------:R2:W-:Y:S01]  /*4f40*/  @P2 STG.E desc[UR18][R20.64], R81 ;  /* 0x0000005114002986 */ /* 0x0005e2000c101912 */
[----:B------:R-:W-:-:S04]  /*4f50*/  IADD3.X R27, R27, UR9, RZ, P6, !PT ;  /* 0x000000091b1b7c10 */ /* 0x000fc8000b7fe4ff */
[----:B------:R-:W-:Y:S06]  /*4f60*/  @!P4 BRA `(.L_x_139) ;  /* 0x000000000004c947 */ /* 0x000fec0003800000 */
[----:B------:R4:W5:Y:S02]  /*4f70*/  LDG.E.LTC128B R100, desc[UR18][R26.64] ;  /* 0x000000121a647981 */ /* 0x000964000c1e1920 */
.L_x_139:
[----:B------:R-:W-:Y:S05]  /*4f80*/  BSYNC B1 ;  /* 0x0000000000017941 */ /* 0x000fea0003800000 */
.L_x_138:
[----:B----45:R-:W-:Y:S01]  /*4f90*/  IMAD R27, R100, R13, RZ ;  /* 0x0000000d641b7224 */ /* 0x030fe200078e02ff */
[----:B------:R-:W-:Y:S01]  /*4fa0*/  ISETP.GT.AND P1, PT, R98, 0x8, P1 ;  /* 0x000000086200780c */ /* 0x000fe20000f24270 */
[----:B------:R-:W-:Y:S01]  /*4fb0*/  IMAD.X R31, R33, 0x1, R18, P5 ;  /* 0x00000001211f7824 */ /* 0x000fe200028e0612 */
[----:B------:R-:W-:Y:S01]  /*4fc0*/  IADD3 R24, P5, R24, UR8, RZ ;  /* 0x0000000818187c10 */ /* 0x000fe2000ffbe0ff */
[----:B------:R-:W-:Y:S01]  /*4fd0*/  IMAD R27, R82, R12, R27 ;  /* 0x0000000c521b7224 */ /* 0x000fe200078e021b */
[----:B------:R-:W-:Y:S01]  /*4fe0*/  BSSY B1, `(.L_x_140) ;  /* 0x0000006000017945 */ /* 0x000fe20003800000 */
[----:B------:R-:W-:Y:S02]  /*4ff0*/  ISETP.GT.AND P2, PT, R5, 0x79, PT ;  /* 0x000000790500780c */ /* 0x000fe40003f44270 */
[----:B------:R-:W-:Y:S01]  /*5000*/  IADD3.X R25, R25, UR9, RZ, P5, !PT ;  /* 0x0000000919197c10 */ /* 0x000fe2000affe4ff */
[----:B------:R4:W-:Y:S05]  /*5010*/  @P4 STG.E desc[UR18][R30.64], R27 ;  /* 0x0000001b1e004986 */ /* 0x0009ea000c101912 */
[----:B------:R-:W-:Y:S05]  /*5020*/  @!P1 BRA `(.L_x_141) ;  /* 0x0000000000049947 */ /* 0x000fea0003800000 */
[----:B------:R0:W5:Y:S02]  /*5030*/  LDG.E.LTC128B R100, desc[UR18][R24.64] ;  /* 0x0000001218647981 */ /* 0x000164000c1e1920 */
.L_x_141:
[----:B------:R-:W-:Y:S05]  /*5040*/  BSYNC B1 ;  /* 0x0000000000017941 */ /* 0x000fea0003800000 */
.L_x_140:
[----:B0-----:R-:W-:Y:S01]  /*5050*/  IADD3 R24, P6, R34, R19, RZ ;  /* 0x0000001322187210 */ /* 0x001fe20007fde0ff */
[----:B-----5:R-:W-:Y:S01]  /*5060*/  IMAD R5, R100, R13, RZ ;  /* 0x0000000d64057224 */ /* 0x020fe200078e02ff */
[----:B------:R-:W-:Y:S01]  /*5070*/  ISETP.GT.AND P4, PT, R98, RZ, P0 ;  /* 0x000000ff6200720c */ /* 0x000fe20000784270 */
[----:B------:R-:W-:Y:S01]  /*5080*/  BSSY B1, `(.L_x_142) ;  /* 0x0000009000017945 */ /* 0x000fe20003800000 */
[----:B------:R-:W-:Y:S01]  /*5090*/  IADD3 R26, P5, R28, R6, RZ ;  /* 0x000000061c1a7210 */ /* 0x000fe20007fbe0ff */
[----:B------:R-:W-:Y:S02]  /*50a0*/  IMAD.X R25, R35, 0x1, R18, P6 ;  /* 0x0000000123197824 */ /* 0x000fe400030e0612 */
[----:B------:R-:W-:-:S05]  /*50b0*/  IMAD R5, R83, R12, R5 ;  /* 0x0000000c53057224 */ /* 0x000fca00078e0205 */
[----:B------:R0:W-:Y:S03]  /*50c0*/  @P1 STG.E desc[UR18][R24.64], R5 ;  /* 0x0000000518001986 */ /* 0x0001e6000c101912 */
[----:B------:R-:W-:Y:S05]  /*50d0*/  @!P4 BRA `(.L_x_143) ;  /* 0x00000000000cc947 */ /* 0x000fea0003800000 */
[----:B0-----:R-:W-:-:S04]  /*50e0*/  IADD3 R24, P1, R22, UR10, RZ ;  /* 0x0000000a16187c10 */ /* 0x001fc8000ff3e0ff */
[----:B------:R-:W-:-:S05]  /*50f0*/  IADD3.X R25, R23, UR11, RZ, P1, !PT ;  /* 0x0000000b17197c10 */ /* 0x000fca0008ffe4ff */
[----:B------:R0:W5:Y:S04]  /*5100*/  LDG.E.LTC128B R100, desc[UR18][R24.64] ;  /* 0x0000001218647981 */ /* 0x000168000c1e1920 */
.L_x_143:
[----:B------:R-:W-:Y:S05]  /*5110*/  BSYNC B1 ;  /* 0x0000000000017941 */ /* 0x000fea0003800000 */
.L_x_142:
[----:B0----5:R-:W-:Y:S01]  /*5120*/  IMAD R5, R100, R13, RZ ;  /* 0x0000000d64057224 */ /* 0x021fe200078e02ff */
[----:B------:R-:W-:Y:S01]  /*5130*/  ISETP.GT.AND P1, PT, R98, RZ, P2 ;  /* 0x000000ff6200720c */ /* 0x000fe20001724270 */
[----:B----4-:R-:W-:Y:S01]  /*5140*/  IMAD.X R27, R29, 0x1, R4, P5 ;  /* 0x000000011d1b7824 */ /* 0x010fe200028e0604 */
        /* <DEDUP_REMOVED lines=8> */
.L_x_145:
[----:B------:R-:W-:Y:S05]  /*51d0*/  BSYNC B1 ;  /* 0x0000000000017941 */ /* 0x000fea0003800000 */
.L_x_144:
[----:B0----5:R-:W-:Y:S01]  /*51e0*/  IMAD R5, R100, R13, RZ ;  /* 0x0000000d64057224 */ /* 0x021fe200078e02ff */
[----:B------:R-:W-:Y:S01]  /*51f0*/  ISETP.GT.AND P0, PT, R98, 0x8, P0 ;  /* 0x000000086200780c */ /* 0x000fe20000704270 */
[----:B------:R-:W-:Y:S01]  /*5200*/  IMAD.X R31, R21, 0x1, R4, P5 ;  /* 0x00000001151f7824 */ /* 0x000fe200028e0604 */
[----:B------:R-:W-:Y:S01]  /*5210*/  IADD3 R4, P4, R22, UR8, RZ ;  /* 0x0000000816047c10 */ /* 0x000fe2000ff9e0ff */
[----:B------:R-:W-:Y:S01]  /*5220*/  IMAD R85, R85, R12, R5 ;  /* 0x0000000c55557224 */ /* 0x000fe200078e0205 */
[----:B------:R-:W-:Y:S01]  /*5230*/  BSSY B1, `(.L_x_146) ;  /* 0x0000006000017945 */ /* 0x000fe20003800000 */
[----:B----4-:R-:W-:Y:S02]  /*5240*/  IADD3 R24, P5, R28, R19, RZ ;  /* 0x000000131c187210 */ /* 0x010fe40007fbe0ff */
[----:B------:R-:W-:Y:S01]  /*5250*/  IADD3.X R5, R23, UR9, RZ, P4, !PT ;  /* 0x0000000917057c10 */ /* 0x000fe2000a7fe4ff */
[----:B------:R0:W-:Y:S05]  /*5260*/  @P1 STG.E desc[UR18][R30.64], R85 ;  /* 0x000000551e001986 */ /* 0x0001ea000c101912 */
[----:B------:R-:W-:Y:S05]  /*5270*/  @!P0 BRA `(.L_x_147) ;  /* 0x0000000000048947 */ /* 0x000fea0003800000 */
[----:B------:R4:W5:Y:S02]  /*5280*/  LDG.E.LTC128B R100, desc[UR18][R4.64] ;  /* 0x0000001204647981 */ /* 0x000964000c1e1920 */
.L_x_147:
[----:B------:R-:W-:Y:S05]  /*5290*/  BSYNC B1 ;  /* 0x0000000000017941 */ /* 0x000fea0003800000 */
.L_x_146:
[----:B------:R-:W-:Y:S01]  /*52a0*/  ISETP.GT.AND P2, PT, R98, 0x8, P2 ;  /* 0x000000086200780c */ /* 0x000fe20001744270 */
[----:B----45:R-:W-:Y:S01]  /*52b0*/  IMAD R5, R100, R13, RZ ;  /* 0x0000000d64057224 */ /* 0x030fe200078e02ff */
[----:B------:R-:W-:Y:S01]  /*52c0*/  BSSY B1, `(.L_x_148) ;  /* 0x0000008000017945 */ /* 0x000fe20003800000 */
[----:B------:R-:W-:Y:S02]  /*52d0*/  IMAD.X R25, R29, 0x1, R18, P5 ;  /* 0x000000011d197824 */ /* 0x000fe400028e0612 */
[----:B-1----:R-:W-:-:S05]  /*52e0*/  IMAD R23, R86, R12, R5 ;  /* 0x0000000c56177224 */ /* 0x002fca00078e0205 */
[----:B------:R1:W-:Y:S01]  /*52f0*/  @P0 STG.E desc[UR18][R24.64], R23 ;  /* 0x0000001718000986 */ /* 0x0003e2000c101912 */
[----:B------:R-:W-:-:S04]  /*5300*/  IADD3 R4, P0, R36, UR8, RZ ;  /* 0x0000000824047c10 */ /* 0x000fc8000ff1e0ff */
[----:B------:R-:W-:Y:S01]  /*5310*/  IADD3.X R5, R37, UR9, RZ, P0, !PT ;  /* 0x0000000925057c10 */ /* 0x000fe200087fe4ff */
[----:B------:R-:W-:Y:S08]  /*5320*/  @!P2 BRA `(.L_x_149) ;  /* 0x000000000004a947 */ /* 0x000ff00003800000 */
[----:B------:R4:W5:Y:S02]  /*5330*/  LDG.E.LTC128B R100, desc[UR18][R4.64] ;  /* 0x0000001204647981 */ /* 0x000964000c1e1920 */
.L_x_149:
[----:B------:R-:W-:Y:S05]  /*5340*/  BSYNC B1 ;  /* 0x0000000000017941 */ /* 0x000fea0003800000 */
.L_x_148:
[----:B------:R-:W-:Y:S05]  /*5350*/  @!P2 BRA `(.L_x_150) ;  /* 0x000000140094a947 */ /* 0x000fea0003800000 */
[----:B----4-:R-:W-:Y:S01]  /*5360*/  IADD3 R4, P0, R20, R19, RZ ;  /* 0x0000001314047210 */ /* 0x010fe20007f1e0ff */
[----:B-----5:R-:W-:-:S04]  /*5370*/  IMAD R100, R100, R13, RZ ;  /* 0x0000000d64647224 */ /* 0x020fc800078e02ff */
[----:B------:R-:W-:Y:S02]  /*5380*/  IMAD.X R5, R21, 0x1, R18, P0 ;  /* 0x0000000115057824 */ /* 0x000fe400000e0612 */
[----:B------:R-:W-:-:S05]  /*5390*/  IMAD R87, R87, R12, R100 ;  /* 0x0000000c57577224 */ /* 0x000fca00078e0264 */
[----:B------:R4:W-:Y:S01]  /*53a0*/  STG.E desc[UR18][R4.64], R87 ;  /* 0x0000005704007986 */ /* 0x0009e2000c101912 */
[----:B------:R-:W-:Y:S05]  /*53b0*/  BRA `(.L_x_150) ;  /* 0x00000014007c7947 */ /* 0x000fea0003800000 */
.L_x_27:
[----:B------:R-:W-:Y:S01]  /*53c0*/  ULDC.64 UR8, c[0x0][0x6c0] ;  /* 0x0001b00000087ab9 */ /* 0x000fe20000000a00 */
[----:B------:R-:W-:Y:S01]  /*53d0*/  ISETP.GT.AND P2, PT, R5, 0x1, PT ;  /* 0x000000010500780c */ /* 0x000fe20003f44270 */
[-C--:B------:R-:W-:Y:S01]  /*53e0*/  IMAD R19, R24, R12.reuse, RZ ;  /* 0x0000000c18137224 */ /* 0x080fe200078e02ff */
[----:B------:R-:W-:Y:S01]  /*53f0*/  LEA R20, P0, R100, UR8, 0x2 ;  /* 0x0000000864147c11 */ /* 0x000fe2000f8010ff */
[----:B------:R-:W-:Y:S01]  /*5400*/  IMAD.SHL.U32 R6, R104, 0x20, RZ ;  /* 0x0000002068067824 */ /* 0x000fe200078e00ff */
[----:B------:R-:W-:Y:S01]  /*5410*/  ISETP.GT.AND P4, PT, R98, RZ, P2 ;  /* 0x000000ff6200720c */ /* 0x000fe20001784270 */
[-C--:B------:R-:W-:Y:S01]  /*5420*/  IMAD R91, R26, R12.reuse, RZ ;  /* 0x0000000c1a5b7224 */ /* 0x080fe200078e02ff */
[----:B------:R-:W-:Y:S01]  /*5430*/  LEA.HI.X R21, R100, UR9, R89, 0x2, P0 ;  /* 0x0000000964157c11 */ /* 0x000fe200080f1459 */
[-C--:B------:R-:W-:Y:S01]  /*5440*/  IMAD R89, R25, R12.reuse, RZ ;  /* 0x0000000c19597224 */ /* 0x080fe200078e02ff */
[----:B------:R-:W-:Y:S01]  /*5450*/  ISETP.GT.AND P1, PT, R98, 0x8, P1 ;  /* 0x000000086200780c */ /* 0x000fe20000f24270 */
[----:B------:R-:W-:Y:S01]  /*5460*/  IMAD R93, R27, R12, RZ ;  /* 0x0000000c1b5d7224 */ /* 0x000fe200078e02ff */
[----:B------:R-:W-:Y:S01]  /*5470*/  ISETP.GT.AND P0, PT, R5, 0x8, PT ;  /* 0x000000080500780c */ /* 0x000fe20003f04270 */
[----:B------:R0:W-:Y:S01]  /*5480*/  @P5 STG.E desc[UR18][R20.64], R19 ;  /* 0x0000001314005986 */ /* 0x0001e2000c101912 */
[----:B------:R-:W-:Y:S01]  /*5490*/  LEA R22, P5, R104, R20, 0x2 ;  /* 0x0000001468167211 */ /* 0x000fe200078a10ff */
[-C--:B------:R-:W-:Y:S01]  /*54a0*/  IMAD R95, R28, R12.reuse, RZ ;  /* 0x0000000c1c5f7224 */ /* 0x080fe200078e02ff */
[----:B------:R-:W-:Y:S01]  /*54b0*/  ISETP.GT.AND P2, PT, R98, 0x8, P2 ;  /* 0x000000086200780c */ /* 0x000fe20001744270 */
[-C--:B------:R-:W-:Y:S01]  /*54c0*/  IMAD R33, R33, R12.reuse, RZ ;  /* 0x0000000c21217224 */ /* 0x080fe200078e02ff */
[C-C-:B------:R-:W-:Y:S01]  /*54d0*/  LEA.HI.X R23, R104.reuse, R21, R105.reuse, 0x2, P5 ;  /* 0x0000001568177211 */ /* 0x140fe200028f1469 */
[-C--:B------:R-:W-:Y:S01]  /*54e0*/  IMAD R35, R35, R12.reuse, RZ ;  /* 0x0000000c23237224 */ /* 0x080fe200078e02ff */
[----:B------:R-:W-:Y:S01]  /*54f0*/  SHF.L.U64.HI R4, R104, 0x5, R105 ;  /* 0x0000000568047819 */ /* 0x000fe20000010269 */
[----:B------:R-:W-:Y:S01]  /*5500*/  IMAD R37, R37, R12, RZ ;  /* 0x0000000c25257224 */ /* 0x000fe200078e02ff */
[----:B------:R-:W-:Y:S01]  /*5510*/  ISETP.GT.AND P5, PT, R98, RZ, P0 ;  /* 0x000000ff6200720c */ /* 0x000fe200007a4270 */
[----:B------:R1:W-:Y:S01]  /*5520*/  @P4 STG.E desc[UR18][R22.64], R89 ;  /* 0x0000005916004986 */ /* 0x0003e2000c101912 */
[----:B------:R-:W-:Y:S01]  /*5530*/  IADD3 R24, P4, R20, R6, RZ ;  /* 0x0000000614187210 */ /* 0x000fe20007f9e0ff */
[----:B------:R-:W-:Y:S01]  /*5540*/  IMAD R39, R39, R12, RZ ;  /* 0x0000000c27277224 */ /* 0x000fe200078e02ff */
[----:B------:R-:W-:Y:S01]  /*5550*/  IADD3 R26, P6, R22, R6, RZ ;  /* 0x00000006161a7210 */ /* 0x000fe20007fde0ff */
[----:B------:R2:W-:Y:S01]  /*5560*/  @P1 STG.E desc[UR18][R20.64+0x20], R91 ;  /* 0x0000205b14001986 */ /* 0x0005e2000c101912 */
[----:B------:R-:W-:Y:S01]  /*5570*/  ISETP.GT.AND P1, PT, R5, 0x9, PT ;  /* 0x000000090500780c */ /* 0x000fe20003f24270 */
[--C-:B------:R-:W-:Y:S01]  /*5580*/  IMAD.X R25, R21, 0x1, R4.reuse, P4 ;  /* 0x0000000115197824 */ /* 0x100fe200020e0604 */
[C---:B------:R-:W-:Y:S01]  /*5590*/  ISETP.GT.AND P0, PT, R98.reuse, 0x8, P0 ;  /* 0x000000086200780c */ /* 0x040fe20000704270 */
[----:B------:R3:W-:Y:S01]  /*55a0*/  @P2 STG.E desc[UR18][R22.64+0x20], R93 ;  /* 0x0000205d16002986 */ /* 0x0007e2000c101912 */
[----:B------:R-:W-:Y:S01]  /*55b0*/  ISETP.GT.AND P4, PT, R98, RZ, P1 ;  /* 0x000000ff6200720c */ /* 0x000fe20000f84270 */
[--C-:B------:R-:W-:Y:S01]  /*55c0*/  IMAD.X R27, R23, 0x1, R4.reuse, P6 ;  /* 0x00000001171b7824 */ /* 0x100fe200030e0604 */
[----:B0-----:R-:W-:Y:S01]  /*55d0*/  IADD3 R19, P2, R6, 0x20, RZ ;  /* 0x0000002006137810 */ /* 0x001fe20007f5e0ff */
[----:B------:R0:W-:Y:S01]  /*55e0*/  @P5 STG.E desc[UR18][R24.64], R95 ;  /* 0x0000005f18005986 */ /* 0x0001e2000c101912 */
[-C--:B-1----:R-:W-:Y:S01]  /*55f0*/  IMAD R89, R29, R12.reuse, RZ ;  /* 0x0000000c1d597224 */ /* 0x082fe200078e02ff */
[----:B------:R-:W-:Y:S01]  /*5600*/  ISETP.GT.AND P1, PT, R98, 0x8, P1 ;  /* 0x000000086200780c */ /* 0x000fe20000f24270 */
[-C--:B------:R-:W-:Y:S01]  /*5610*/  IMAD R41, R41, R12.reuse, RZ ;  /* 0x0000000c29297224 */ /* 0x080fe200078e02ff */
[-C--:B--2---:R-:W-:Y:S01]  /*5620*/  IADD3 R20, P5, R20, R19.reuse, RZ ;  /* 0x0000001314147210 */ /* 0x084fe20007fbe0ff */
[----:B------:R-:W-:Y:S01]  /*5630*/  IMAD.X R18, RZ, RZ, R4, P2 ;  /* 0x000000ffff127224 */ /* 0x000fe200010e0604 */
[----:B------:R-:W-:Y:S01]  /*5640*/  ISETP.GT.AND P2, PT, R5, 0x10, PT ;  /* 0x000000100500780c */ /* 0x000fe20003f44270 */
[----:B------:R-:W-:Y:S01]  /*5650*/  IMAD R91, R30, R12, RZ ;  /* 0x0000000c1e5b7224 */ /* 0x000fe200078e02ff */
[----:B------:R-:W-:Y:S01]  /*5660*/  IADD3 R28, P6, R24, R6, RZ ;  /* 0x00000006181c7210 */ /* 0x000fe20007fde0ff */
[--C-:B------:R-:W-:Y:S01]  /*5670*/  IMAD.X R21, R21, 0x1, R18.reuse, P5 ;  /* 0x0000000115157824 */ /* 0x100fe200028e0612 */
[----:B------:R1:W-:Y:S01]  /*5680*/  @P4 STG.E desc[UR18][R26.64], R89 ;  /* 0x000000591a004986 */ /* 0x0003e2000c101912 */
[----:B---3--:R-:W-:Y:S01]  /*5690*/  IADD3 R22, P4, R22, R19, RZ ;  /* 0x0000001316167210 */ /* 0x008fe20007f9e0ff */
[----:B------:R-:W-:Y:S01]  /*56a0*/  IMAD R93, R31, R12, RZ ;  /* 0x0000000c1f5d7224 */ /* 0x000fe200078e02ff */
[----:B------:R-:W-:Y:S01]  /*56b0*/  ISETP.GT.AND P5, PT, R98, RZ, P2 ;  /* 0x000000ff6200720c */ /* 0x000fe200017a4270 */
[----:B------:R2:W-:Y:S01]  /*56c0*/  @P0 STG.E desc[UR18][R20.64], R91 ;  /* 0x0000005b14000986 */ /* 0x0005e2000c101912 */
[----:B------:R-:W-:Y:S01]  /*56d0*/  ISETP.GT.AND P0, PT, R5, 0x11, PT ;  /* 0x000000110500780c */ /* 0x000fe20003f04270 */
[----:B------:R-:W-:-:S02]  /*56e0*/  IMAD.X R23, R23, 0x1, R18, P4 ;  /* 0x0000000117177824 */ /* 0x000fc400020e0612 */
[-C--:B0-----:R-:W-:Y:S01]  /*56f0*/  IMAD R95, R32, R12.reuse, RZ ;  /* 0x0000000c205f7224 */ /* 0x081fe200078e02ff */
[C---:B------:R-:W-:Y:S01]  /*5700*/  ISETP.GT.AND P4, PT, R98.reuse, RZ, P0 ;  /* 0x000000ff6200720c */ /* 0x040fe20000784270 */
[--C-:B------:R-:W-:Y:S01]  /*5710*/  IMAD.X R29, R25, 0x1, R4.reuse, P6 ;  /* 0x00000001191d7824 */ /* 0x100fe200030e0604 */
[----:B------:R0:W-:Y:S01]  /*5720*/  @P1 STG.E desc[UR18][R22.64], R93 ;  /* 0x0000005d16001986 */ /* 0x0001e2000c101912 */
[----:B------:R-:W-:Y:S01]  /*5730*/  ISETP.GT.AND P1, PT, R98, 0x8, P2 ;  /* 0x000000086200780c */ /* 0x000fe20001724270 */
[----:B-1----:R-:W-:Y:S01]  /*5740*/  IMAD R89, R34, R12, RZ ;  /* 0x0000000c22597224 */ /* 0x002fe200078e02ff */
[----:B------:R-:W-:Y:S01]  /*5750*/  IADD3 R30, P2, R26, R6, RZ ;  /* 0x000000061a1e7210 */ /* 0x000fe20007f5e0ff */
[-C--:B------:R-:W-:Y:S01]  /*5760*/  IMAD R43, R43, R12.reuse, RZ ;  /* 0x0000000c2b2b7224 */ /* 0x080fe200078e02ff */
[----:B------:R-:W-:Y:S01]  /*5770*/  @P5 STG.E desc[UR18][R28.64], R95 ;  /* 0x0000005f1c005986 */ /* 0x000fe2000c101912 */
[-C--:B--2---:R-:W-:Y:S01]  /*5780*/  IADD3 R20, P5, R24, R19.reuse, RZ ;  /* 0x0000001318147210 */ /* 0x084fe20007fbe0ff */
[----:B------:R-:W-:Y:S01]  /*5790*/  IMAD R91, R36, R12, RZ ;  /* 0x0000000c245b7224 */ /* 0x000fe200078e02ff */
[----:B------:R-:W-:Y:S01]  /*57a0*/  ISETP.GT.AND P0, PT, R98, 0x8, P0 ;  /* 0x000000086200780c */ /* 0x000fe20000704270 */
[----:B------:R-:W-:Y:S01]  /*57b0*/  IMAD.X R31, R27, 0x1, R4, P2 ;  /* 0x000000011b1f7824 */ /* 0x000fe200010e0604 */
[----:B------:R-:W-:Y:S01]  /*57c0*/  ISETP.GT.AND P2, PT, R5, 0x18, PT ;  /* 0x000000180500780c */ /* 0x000fe20003f44270 */
[--C-:B------:R-:W-:Y:S01]  /*57d0*/  IMAD.X R21, R25, 0x1, R18.reuse, P5 ;  /* 0x0000000119157824 */ /* 0x100fe200028e0612 */
[----:B------:R-:W-:Y:S01]  /*57e0*/  IADD3 R24, P6, R28, R6, RZ ;  /* 0x000000061c187210 */ /* 0x000fe20007fde0ff */
[-C--:B------:R-:W-:Y:S01]  /*57f0*/  IMAD R45, R45, R12.reuse, RZ ;  /* 0x0000000c2d2d7224 */ /* 0x080fe200078e02ff */
[----:B------:R1:W-:Y:S01]  /*5800*/  @P4 STG.E desc[UR18][R30.64], R33 ;  /* 0x000000211e004986 */ /* 0x0003e2000c101912 */
[----:B0-----:R-:W-:Y:S01]  /*5810*/  IADD3 R22, P4, R26, R19, RZ ;  /* 0x000000131a167210 */ /* 0x001fe20007f9e0ff */
[----:B------:R-:W-:Y:S01]  /*5820*/  IMAD R47, R47, R12, RZ ;  /* 0x0000000c2f2f7224 */ /* 0x000fe200078e02ff */
[----:B------:R-:W-:Y:S01]  /*5830*/  ISETP.GT.AND P5, PT, R98, RZ, P2 ;  /* 0x000000ff6200720c */ /* 0x000fe200017a4270 */
[----:B------:R0:W-:Y:S01]  /*5840*/  @P1 STG.E desc[UR18][R20.64], R89 ;  /* 0x0000005914001986 */ /* 0x0001e2000c101912 */
[----:B------:R-:W-:Y:S01]  /*5850*/  ISETP.GT.AND P1, PT, R5, 0x19, PT ;  /* 0x000000190500780c */ /* 0x000fe20003f24270 */
[----:B------:R-:W-:-:S02]  /*5860*/  IMAD.X R23, R27, 0x1, R18, P4 ;  /* 0x000000011b177824 */ /* 0x000fc400020e0612 */
[--C-:B------:R-:W-:Y:S01]  /*5870*/  IMAD.X R25, R29, 0x1, R4.reuse, P6 ;  /* 0x000000011d197824 */ /* 0x100fe200030e0604 */
[C---:B------:R-:W-:Y:S01]  /*5880*/  ISETP.GT.AND P4, PT, R98.reuse, RZ, P1 ;  /* 0x000000ff6200720c */ /* 0x040fe20000f84270 */
[-C--:B------:R-:W-:Y:S01]  /*5890*/  IMAD R49, R49, R12.reuse, RZ ;  /* 0x0000000c31317224 */ /* 0x080fe200078e02ff */
[----:B------:R2:W-:Y:S01]  /*58a0*/  @P0 STG.E desc[UR18][R22.64], R35 ;  /* 0x0000002316000986 */ /* 0x0005e2000c101912 */
[----:B------:R-:W-:Y:S01]  /*58b0*/  ISETP.GT.AND P0, PT, R98, 0x8, P2 ;  /* 0x000000086200780c */ /* 0x000fe20001704270 */
[----:B-1----:R-:W-:Y:S01]  /*58c0*/  IMAD R33, R38, R12, RZ ;  /* 0x0000000c26217224 */ /* 0x002fe200078e02ff */
[----:B------:R-:W-:Y:S01]  /*58d0*/  IADD3 R26, P2, R30, R6, RZ ;  /* 0x000000061e1a7210 */ /* 0x000fe20007f5e0ff */
[-C--:B------:R-:W-:Y:S01]  /*58e0*/  IMAD R51, R51, R12.reuse, RZ ;  /* 0x0000000c33337224 */ /* 0x080fe200078e02ff */
[----:B------:R-:W-:Y:S01]  /*58f0*/  @P5 STG.E desc[UR18][R24.64], R91 ;  /* 0x0000005b18005986 */ /* 0x000fe2000c101912 */
[-C--:B0-----:R-:W-:Y:S01]  /*5900*/  IADD3 R20, P5, R28, R19.reuse, RZ ;  /* 0x000000131c147210 */ /* 0x081fe20007fbe0ff */
[----:B------:R-:W-:Y:S01]  /*5910*/  IMAD R53, R53, R12, RZ ;  /* 0x0000000c35357224 */ /* 0x000fe200078e02ff */
[----:B------:R-:W-:Y:S01]  /*5920*/  ISETP.GT.AND P1, PT, R98, 0x8, P1 ;  /* 0x000000086200780c */ /* 0x000fe20000f24270 */
[----:B------:R-:W-:Y:S01]  /*5930*/  IMAD.X R27, R31, 0x1, R4, P2 ;  /* 0x000000011f1b7824 */ /* 0x000fe200010e0604 */
[----:B------:R-:W-:Y:S01]  /*5940*/  ISETP.GT.AND P2, PT, R5, 0x20, PT ;  /* 0x000000200500780c */ /* 0x000fe20003f44270 */
[--C-:B------:R-:W-:Y:S01]  /*5950*/  IMAD.X R21, R29, 0x1, R18.reuse, P5 ;  /* 0x000000011d157824 */ /* 0x100fe200028e0612 */
[----:B------:R-:W-:Y:S01]  /*5960*/  IADD3 R28, P6, R24, R6, RZ ;  /* 0x00000006181c7210 */ /* 0x000fe20007fde0ff */
[-C--:B--2---:R-:W-:Y:S01]  /*5970*/  IMAD R35, R40, R12.reuse, RZ ;  /* 0x0000000c28237224 */ /* 0x084fe200078e02ff */
[----:B------:R-:W-:Y:S01]  /*5980*/  @P4 STG.E desc[UR18][R26.64], R37 ;  /* 0x000000251a004986 */ /* 0x000fe2000c101912 */
[----:B------:R-:W-:Y:S01]  /*5990*/  IADD3 R22, P4, R30, R19, RZ ;  /* 0x000000131e167210 */ /* 0x000fe20007f9e0ff */
        /* <DEDUP_REMOVED lines=10> */
[----:B------:R-:W-:Y:S01]  /*5a40*/  IMAD R59, R59, R12, RZ ;  /* 0x0000000c3b3b7224 */ /* 0x000fe200078e02ff */
[----:B------:R-:W-:Y:S01]  /*5a50*/  IADD3 R30, P2, R26, R6, RZ ;  /* 0x000000061a1e7210 */ /* 0x000fe20007f5e0ff */
[-C--:B------:R-:W-:Y:S01]  /*5a60*/  IMAD R61, R61, R12.reuse, RZ ;  /* 0x0000000c3d3d7224 */ /* 0x080fe200078e02ff */
[----:B------:R2:W-:Y:S01]  /*5a70*/  @P5 STG.E desc[UR18][R28.64], R35 ;  /* 0x000000231c005986 */ /* 0x0005e2000c101912 */
[-C--:B0-----:R-:W-:Y:S01]  /*5a80*/  IADD3 R20, P5, R24, R19.reuse, RZ ;  /* 0x0000001318147210 */ /* 0x081fe20007fbe0ff */
[----:B------:R-:W-:Y:S01]  /*5a90*/  IMAD R33, R42, R12, RZ ;  /* 0x0000000c2a217224 */ /* 0x000fe200078e02ff */
[----:B------:R-:W-:Y:S01]  /*5aa0*/  ISETP.GT.AND P0, PT, R98, 0x8, P0 ;  /* 0x000000086200780c */ /* 0x000fe20000704270 */
[----:B------:R-:W-:Y:S01]  /*5ab0*/  IMAD.X R31, R27, 0x1, R4, P2 ;  /* 0x000000011b1f7824 */ /* 0x000fe200010e0604 */
[----:B------:R-:W-:Y:S01]  /*5ac0*/  ISETP.GT.AND P2, PT, R5, 0x28, PT ;  /* 0x000000280500780c */ /* 0x000fe20003f44270 */
[--C-:B------:R-:W-:Y:S01]  /*5ad0*/  IMAD.X R21, R25, 0x1, R18.reuse, P5 ;  /* 0x0000000119157824 */ /* 0x100fe200028e0612 */
[----:B------:R-:W-:Y:S01]  /*5ae0*/  IADD3 R24, P6, R28, R6, RZ ;  /* 0x000000061c187210 */ /* 0x000fe20007fde0ff */
[-C--:B------:R-:W-:Y:S01]  /*5af0*/  IMAD R63, R63, R12.reuse, RZ ;  /* 0x0000000c3f3f7224 */ /* 0x080fe200078e02ff */
[----:B------:R-:W-:Y:S01]  /*5b00*/  @P4 STG.E desc[UR18][R30.64], R41 ;  /* 0x000000291e004986 */ /* 0x000fe2000c101912 */
[----:B-1----:R-:W-:Y:S01]  /*5b10*/  IADD3 R22, P4, R26, R19, RZ ;  /* 0x000000131a167210 */ /* 0x002fe20007f9e0ff */
[----:B------:R-:W-:Y:S01]  /*5b20*/  IMAD R65, R65, R12, RZ ;  /* 0x0000000c41417224 */ /* 0x000fe200078e02ff */
[----:B------:R-:W-:Y:S01]  /*5b30*/  ISETP.GT.AND P5, PT, R98, RZ, P2 ;  /* 0x000000ff6200720c */ /* 0x000fe200017a4270 */
[----:B------:R0:W-:Y:S01]  /*5b40*/  @P1 STG.E desc[UR18][R20.64], R33 ;  /* 0x0000002114001986 */ /* 0x0001e2000c101912 */
[----:B------:R-:W-:Y:S01]  /*5b50*/  ISETP.GT.AND P1, PT, R5, 0x29, PT ;  /* 0x000000290500780c */ /* 0x000fe20003f24270 */
[----:B------:R-:W-:-:S02]  /*5b60*/  IMAD.X R23, R27, 0x1, R18, P4 ;  /* 0x000000011b177824 */ /* 0x000fc400020e0612 */
[-C--:B--2---:R-:W-:Y:S01]  /*5b70*/  IMAD R35, R44, R12.reuse, RZ ;  /* 0x0000000c2c237224 */ /* 0x084fe200078e02ff */
[C---:B------:R-:W-:Y:S01]  /*5b80*/  ISETP.GT.AND P4, PT, R98.reuse, RZ, P1 ;  /* 0x000000ff6200720c */ /* 0x040fe20000f84270 */
[--C-:B------:R-:W-:Y:S01]  /*5b90*/  IMAD.X R25, R29, 0x1, R4.reuse, P6 ;  /* 0x000000011d197824 */ /* 0x100fe200030e0604 */
        /* <DEDUP_REMOVED lines=15> */
[----:B------:R-:W-:Y:S01]  /*5c90*/  ISETP.GT.AND P5, PT, R98, RZ, P2 ;  /* 0x000000ff6200720c */ /* 0x000fe200017a4270 */
[-C--:B------:R-:W-:Y:S01]  /*5ca0*/  IMAD R73, R73, R12.reuse, RZ ;  /* 0x0000000c49497224 */ /* 0x080fe200078e02ff */
[----:B-1----:R-:W-:Y:S01]  /*5cb0*/  IADD3 R22, P4, R30, R19, RZ ;  /* 0x000000131e167210 */ /* 0x002fe20007f9e0ff */
[----:B------:R0:W-:Y:S01]  /*5cc0*/  @P0 STG.E desc[UR18][R20.64], R33 ;  /* 0x0000002114000986 */ /* 0x0001e2000c101912 */
[----:B------:R-:W-:Y:S01]  /*5cd0*/  ISETP.GT.AND P0, PT, R5, 0x31, PT ;  /* 0x000000310500780c */ /* 0x000fe20003f04270 */
[-C--:B--2---:R-:W-:Y:S01]  /*5ce0*/  IMAD R35, R48, R12.reuse, RZ ;  /* 0x0000000c30237224 */ /* 0x084fe200078e02ff */
[C---:B------:R-:W-:Y:S01]  /*5cf0*/  ISETP.GT.AND P2, PT, R98.reuse, 0x8, P2 ;  /* 0x000000086200780c */ /* 0x040fe20001744270 */
[----:B------:R-:W-:Y:S01]  /*5d00*/  IMAD.X R23, R31, 0x1, R18, P4 ;  /* 0x000000011f177824 */ /* 0x000fe200020e0612 */
[C---:B------:R-:W-:Y:S01]  /*5d10*/  ISETP.GT.AND P4, PT, R98.reuse, RZ, P0 ;  /* 0x000000ff6200720c */ /* 0x040fe20000784270 */
[----:B------:R-:W-:Y:S01]  /*5d20*/  IMAD.X R29, R25, 0x1, R4, P6 ;  /* 0x00000001191d7824 */ /* 0x000fe200030e0604 */
[----:B------:R-:W-:Y:S01]  /*5d30*/  ISETP.GT.AND P0, PT, R98, 0x8, P0 ;  /* 0x000000086200780c */ /* 0x000fe20000704270 */
[----:B------:R-:W-:Y:S01]  /*5d40*/  IMAD R75, R75, R12, RZ ;  /* 0x0000000c4b4b7224 */ /* 0x000fe200078e02ff */
[----:B------:R1:W-:Y:S01]  /*5d50*/  @P1 STG.E desc[UR18][R22.64], R47 ;  /* 0x0000002f16001986 */ /* 0x0003e2000c101912 */
[----:B------:R-:W-:Y:S01]  /*5d60*/  IADD3 R30, P1, R26, R6, RZ ;  /* 0x000000061a1e7210 */ /* 0x000fe20007f3e0ff */
[----:B------:R-:W-:-:S02]  /*5d70*/  IMAD R77, R77, R12, RZ ;  /* 0x0000000c4d4d7224 */ /* 0x000fc400078e02ff */
[----:B------:R2:W-:Y:S01]  /*5d80*/  @P5 STG.E desc[UR18][R28.64], R35 ;  /* 0x000000231c005986 */ /* 0x0005e2000c101912 */
[-C--:B0-----:R-:W-:Y:S01]  /*5d90*/  IADD3 R20, P5, R24, R19.reuse, RZ ;  /* 0x0000001318147210 */ /* 0x081fe20007fbe0ff */
[----:B------:R-:W-:Y:S01]  /*5da0*/  IMAD.X R31, R27, 0x1, R4, P1 ;  /* 0x000000011b1f7824 */ /* 0x000fe200008e0604 */
[----:B------:R-:W-:Y:S01]  /*5db0*/  ISETP.GT.AND P1, PT, R5, 0x38, PT ;  /* 0x000000380500780c */ /* 0x000fe20003f24270 */
[----:B------:R-:W-:Y:S01]  /*5dc0*/  IMAD R33, R50, R12, RZ ;  /* 0x0000000c32217224 */ /* 0x000fe200078e02ff */
[----:B------:R-:W-:Y:S01]  /*5dd0*/  IADD3 R24, P6, R28, R6, RZ ;  /* 0x000000061c187210 */ /* 0x000fe20007fde0ff */
[--C-:B------:R-:W-:Y:S01]  /*5de0*/  IMAD.X R21, R25, 0x1, R18.reuse, P5 ;  /* 0x0000000119157824 */ /* 0x100fe200028e0612 */
[----:B------:R-:W-:Y:S01]  /*5df0*/  @P4 STG.E desc[UR18][R30.64], R49 ;  /* 0x000000311e004986 */ /* 0x000fe2000c101912 */
[-C--:B-1----:R-:W-:Y:S01]  /*5e00*/  IADD3 R22, P5, R26, R19.reuse, RZ ;  /* 0x000000131a167210 */ /* 0x082fe20007fbe0ff */
[-C--:B------:R-:W-:Y:S01]  /*5e10*/  IMAD R79, R79, R12.reuse, RZ ;  /* 0x0000000c4f4f7224 */ /* 0x080fe200078e02ff */
[C---:B------:R-:W-:Y:S01]  /*5e20*/  ISETP.GT.AND P4, PT, R98.reuse, RZ, P1 ;  /* 0x000000ff6200720c */ /* 0x040fe20000f84270 */
[----:B------:R0:W-:Y:S01]  /*5e30*/  @P2 STG.E desc[UR18][R20.64], R33 ;  /* 0x0000002114002986 */ /* 0x0001e2000c101912 */
[----:B------:R-:W-:Y:S01]  /*5e40*/  ISETP.GT.AND P2, PT, R5, 0x39, PT ;  /* 0x000000390500780c */ /* 0x000fe20003f44270 */
[----:B------:R-:W-:Y:S01]  /*5e50*/  IMAD.X R23, R27, 0x1, R18, P5 ;  /* 0x000000011b177824 */ /* 0x000fe200028e0612 */
[----:B------:R-:W-:Y:S01]  /*5e60*/  ISETP.GT.AND P1, PT, R98, 0x8, P1 ;  /* 0x000000086200780c */ /* 0x000fe20000f24270 */
[----:B--2---:R-:W-:Y:S01]  /*5e70*/  IMAD R35, R52, R12, RZ ;  /* 0x0000000c34237224 */ /* 0x004fe200078e02ff */
[----:B------:R-:W-:Y:S01]  /*5e80*/  ISETP.GT.AND P5, PT, R98, RZ, P2 ;  /* 0x000000ff6200720c */ /* 0x000fe200017a4270 */
[--C-:B------:R-:W-:Y:S01]  /*5e90*/  IMAD.X R25, R29, 0x1, R4.reuse, P6 ;  /* 0x000000011d197824 */ /* 0x100fe200030e0604 */
[----:B------:R1:W-:Y:S01]  /*5ea0*/  @P0 STG.E desc[UR18][R22.64], R51 ;  /* 0x0000003316000986 */ /* 0x0003e2000c101912 */
[----:B------:R-:W-:Y:S01]  /*5eb0*/  IADD3 R26, P0, R30, R6, RZ ;  /* 0x000000061e1a7210 */ /* 0x000fe20007f1e0ff */
[-C--:B------:R-:W-:Y:S01]  /*5ec0*/  IMAD R81, R81, R12.reuse, RZ ;  /* 0x0000000c51517224 */ /* 0x080fe200078e02ff */
[----:B------:R-:W-:Y:S01]  /*5ed0*/  ISETP.GT.AND P2, PT, R98, 0x8, P2 ;  /* 0x000000086200780c */ /* 0x000fe20001744270 */
[-C--:B------:R-:W-:Y:S01]  /*5ee0*/  IMAD R83, R83, R12.reuse, RZ ;  /* 0x0000000c53537224 */ /* 0x080fe200078e02ff */
        /* <DEDUP_REMOVED lines=8> */
[----:B-1----:R-:W-:Y:S01]  /*5f70*/  IADD3 R22, P5, R30, R19, RZ ;  /* 0x000000131e167210 */ /* 0x002fe20007fbe0ff */
        /* <DEDUP_REMOVED lines=8> */
[----:B------:R-:W-:Y:S01]  /*6000*/  IMAD.X R29, R25, 0x1, R4, P6 ;  /* 0x00000001191d7824 */ /* 0x000fe200030e0604 */
[----:B------:R1:W-:Y:S01]  /*6010*/  @P2 STG.E desc[UR18][R22.64], R55 ;  /* 0x0000003716002986 */ /* 0x0003e2000c101912 */
[----:B------:R-:W-:Y:S01]  /*6020*/  IADD3 R30, P2, R26, R6, RZ ;  /* 0x000000061a1e7210 */ /* 0x000fe20007f5e0ff */
[----:B------:R-:W-:Y:S01]  /*6030*/  IMAD R87, R87, R12, RZ ;  /* 0x0000000c57577224 */ /* 0x000fe200078e02ff */
[----:B------:R-:W-:-:S02]  /*6040*/  ISETP.GT.AND P1, PT, R98, 0x8, P1 ;  /* 0x000000086200780c */ /* 0x000fc40000f24270 */
        /* <DEDUP_REMOVED lines=8> */
[----:B-1----:R-:W-:Y:S02]  /*60d0*/  IADD3 R22, P5, R26, R19, RZ ;  /* 0x000000131a167210 */ /* 0x002fe40007fbe0ff */
        /* <DEDUP_REMOVED lines=9> */
[----:B------:R-:W-:-:S02]  /*6170*/  IADD3 R26, P1, R30, R6, RZ ;  /* 0x000000061e1a7210 */ /* 0x000fc40007f3e0ff */
[----:B------:R-:W-:Y:S02]  /*6180*/  ISETP.GT.AND P0, PT, R98, 0x8, P0 ;  /* 0x000000086200780c */ /* 0x000fe40000704270 */
[----:B------:R2:W-:Y:S01]  /*6190*/  @P4 STG.E desc[UR18][R24.64], R35 ;  /* 0x0000002318004986 */ /* 0x0005e2000c101912 */
[-C--:B0-----:R-:W-:Y:S01]  /*61a0*/  IADD3 R20, P4, R28, R19.reuse, RZ ;  /* 0x000000131c147210 */ /* 0x081fe20007f9e0ff */
[----:B------:R-:W-:Y:S01]  /*61b0*/  IMAD.X R27, R31, 0x1, R4, P1 ;  /* 0x000000011f1b7824 */ /* 0x000fe200008e0604 */
[----:B------:R-:W-:Y:S01]  /*61c0*/  ISETP.GT.AND P1, PT, R5, 0x50, PT ;  /* 0x000000500500780c */ /* 0x000fe20003f24270 */
[----:B------:R-:W-:Y:S01]  /*61d0*/  IMAD R33, R62, R12, RZ ;  /* 0x0000000c3e217224 */ /* 0x000fe200078e02ff */
[----:B------:R-:W-:Y:S01]  /*61e0*/  IADD3 R28, P6, R24, R6, RZ ;  /* 0x00000006181c7210 */ /* 0x000fe20007fde0ff */
[----:B------:R-:W-:Y:S01]  /*61f0*/  IMAD.X R21, R29, 0x1, R18, P4 ;  /* 0x000000011d157824 */ /* 0x000fe200020e0612 */
[----:B------:R-:W-:Y:S01]  /*6200*/  @P5 STG.E desc[UR18][R26.64], R61 ;  /* 0x0000003d1a005986 */ /* 0x000fe2000c101912 */
[----:B-1----:R-:W-:-:S02]  /*6210*/  IADD3 R22, P5, R30, R19, RZ ;  /* 0x000000131e167210 */ /* 0x002fc40007fbe0ff */
        /* <DEDUP_REMOVED lines=9> */
[----:B------:R-:W-:Y:S02]  /*62b0*/  IADD3 R30, P0, R26, R6, RZ ;  /* 0x000000061a1e7210 */ /* 0x000fe40007f1e0ff */
        /* <DEDUP_REMOVED lines=49> */
[----:B------:R-:W-:Y:S02]  /*65d0*/  ISETP.GT.AND P4, PT, R98, RZ, P1 ;  /* 0x000000ff6200720c */ /* 0x000fe40000f84270 */
[----:B-1----:R-:W-:Y:S01]  /*65e0*/  IADD3 R22, P5, R26, R19, RZ ;  /* 0x000000131a167210 */ /* 0x002fe20007fbe0ff */
[----:B------:R0:W-:Y:S01]  /*65f0*/  @P2 STG.E desc[UR18][R20.64], R33 ;  /* 0x0000002114002986 */ /* 0x0001e2000c101912 */
[----:B------:R-:W-:Y:S01]  /*6600*/  ISETP.GT.AND P2, PT, R5, 0x69, PT ;  /* 0x000000690500780c */ /* 0x000fe20003f44270 */
[----:B--2---:R-:W-:Y:S01]  /*6610*/  IMAD R35, R76, R12, RZ ;  /* 0x0000000c4c237224 */ /* 0x004fe200078e02ff */
[C---:B------:R-:W-:Y:S01]  /*6620*/  ISETP.GT.AND P1, PT, R98.reuse, 0x8, P1 ;  /* 0x000000086200780c */ /* 0x040fe20000f24270 */
[----:B------:R-:W-:Y:S01]  /*6630*/  IMAD.X R23, R27, 0x1, R18, P5 ;  /* 0x000000011b177824 */ /* 0x000fe200028e0612 */
[C---:B------:R-:W-:Y:S01]  /*6640*/  ISETP.GT.AND P5, PT, R98.reuse, RZ, P2 ;  /* 0x000000ff6200720c */ /* 0x040fe200017a4270 */
[----:B------:R-:W-:Y:S01]  /*6650*/  IMAD.X R25, R29, 0x1, R4, P6 ;  /* 0x000000011d197824 */ /* 0x000fe200030e0604 */
[----:B------:R-:W-:-:S02]  /*6660*/  ISETP.GT.AND P2, PT, R98, 0x8, P2 ;  /* 0x000000086200780c */ /* 0x000fc40001744270 */
[----:B------:R1:W-:Y:S01]  /*6670*/  @P0 STG.E desc[UR18][R22.64], R75 ;  /* 0x0000004b16000986 */ /* 0x0003e2000c101912 */
[----:B------:R-:W-:Y:S01]  /*6680*/  IADD3 R26, P0, R30, R6, RZ ;  /* 0x000000061e1a7210 */ /* 0x000fe20007f1e0ff */
[----:B0-----:R-:W-:Y:S02]  /*6690*/  IMAD R33, R78, R12, RZ ;  /* 0x0000000c4e217224 */ /* 0x001fe400078e02ff */
[----:B------:R0:W-:Y:S01]  /*66a0*/  @P4 STG.E desc[UR18][R24.64], R35 ;  /* 0x0000002318004986 */ /* 0x0001e2000c101912 */
[-C--:B------:R-:W-:Y:S01]  /*66b0*/  IADD3 R20, P4, R28, R19.reuse, RZ ;  /* 0x000000131c147210 */ /* 0x080fe20007f9e0ff */
[----:B------:R-:W-:Y:S01]  /*66c0*/  IMAD.X R27, R31, 0x1, R4, P0 ;  /* 0x000000011f1b7824 */ /* 0x000fe200000e0604 */
[----:B------:R-:W-:Y:S02]  /*66d0*/  ISETP.GT.AND P0, PT, R5, 0x70, PT ;  /* 0x000000700500780c */ /* 0x000fe40003f04270 */
[----:B------:R-:W-:Y:S01]  /*66e0*/  IADD3 R28, P6, R24, R6, RZ ;  /* 0x00000006181c7210 */ /* 0x000fe20007fde0ff */
[----:B------:R-:W-:Y:S01]  /*66f0*/  IMAD.X R21, R29, 0x1, R18, P4 ;  /* 0x000000011d157824 */ /* 0x000fe200020e0612 */
[----:B------:R-:W-:Y:S01]  /*6700*/  @P5 STG.E desc[UR18][R26.64], R77 ;  /* 0x0000004d1a005986 */ /* 0x000fe2000c101912 */
[----:B-1----:R-:W-:-:S02]  /*6710*/  IADD3 R22, P5, R30, R19, RZ ;  /* 0x000000131e167210 */ /* 0x002fc40007fbe0ff */
[C---:B------:R-:W-:Y:S01]  /*6720*/  ISETP.GT.AND P4, PT, R98.reuse, RZ, P0 ;  /* 0x000000ff6200720c */ /* 0x040fe20000784270 */
[----:B------:R1:W-:Y:S01]  /*6730*/  @P1 STG.E desc[UR18][R20.64], R33 ;  /* 0x0000002114001986 */ /* 0x0003e2000c101912 */
[----:B------:R-:W-:Y:S01]  /*6740*/  ISETP.GT.AND P1, PT, R5, 0x71, PT ;  /* 0x000000710500780c */ /* 0x000fe20003f24270 */
[----:B------:R-:W-:Y:S02]  /*6750*/  IMAD.X R23, R31, 0x1, R18, P5 ;  /* 0x000000011f177824 */ /* 0x000fe400028e0612 */
[----:B------:R-:W-:Y:S01]  /*6760*/  IMAD.X R29, R25, 0x1, R4, P6 ;  /* 0x00000001191d7824 */ /* 0x000fe200030e0604 */
[----:B------:R-:W-:Y:S01]  /*6770*/  ISETP.GT.AND P5, PT, R98, RZ, P1 ;  /* 0x000000ff6200720c */ /* 0x000fe20000fa4270 */
[----:B0-----:R-:W-:Y:S01]  /*6780*/  IMAD R35, R80, R12, RZ ;  /* 0x0000000c50237224 */ /* 0x001fe200078e02ff */
[----:B------:R-:W-:Y:S01]  /*6790*/  ISETP.GT.AND P6, PT, R98, 0x8, P0 ;  /* 0x000000086200780c */ /* 0x000fe200007c4270 */
[----:B------:R0:W-:Y:S01]  /*67a0*/  @P2 STG.E desc[UR18][R22.64], R79 ;  /* 0x0000004f16002986 */ /* 0x0001e2000c101912 */
[----:B------:R-:W-:-:S02]  /*67b0*/  IADD3 R30, P0, R26, R6, RZ ;  /* 0x000000061a1e7210 */ /* 0x000fc40007f1e0ff */
[----:B------:R-:W-:Y:S01]  /*67c0*/  ISETP.GT.AND P1, PT, R98, 0x8, P1 ;  /* 0x000000086200780c */ /* 0x000fe20000f24270 */
[----:B------:R2:W-:Y:S01]  /*67d0*/  @P4 STG.E desc[UR18][R28.64], R35 ;  /* 0x000000231c004986 */ /* 0x0005e2000c101912 */
[-C--:B-1----:R-:W-:Y:S01]  /*67e0*/  IADD3 R20, P2, R24, R19.reuse, RZ ;  /* 0x0000001318147210 */ /* 0x082fe20007f5e0ff */
[----:B------:R-:W-:Y:S01]  /*67f0*/  IMAD.X R31, R27, 0x1, R4, P0 ;  /* 0x000000011b1f7824 */ /* 0x000fe200000e0604 */
[----:B------:R-:W-:Y:S01]  /*6800*/  ISETP.GT.AND P0, PT, R5, 0x78, PT ;  /* 0x000000780500780c */ /* 0x000fe20003f04270 */
[----:B------:R-:W-:Y:S02]  /*6810*/  IMAD R33, R82, R12, RZ ;  /* 0x0000000c52217224 */ /* 0x000fe400078e02ff */
[--C-:B------:R-:W-:Y:S01]  /*6820*/  IMAD.X R21, R25, 0x1, R18.reuse, P2 ;  /* 0x0000000119157824 */ /* 0x100fe200010e0612 */
[----:B------:R-:W-:Y:S01]  /*6830*/  @P5 STG.E desc[UR18][R30.64], R81 ;  /* 0x000000511e005986 */ /* 0x000fe2000c101912 */
[-C--:B0-----:R-:W-:Y:S02]  /*6840*/  IADD3 R22, P4, R26, R19.reuse, RZ ;  /* 0x000000131a167210 */ /* 0x081fe40007f9e0ff */
[C---:B------:R-:W-:Y:S01]  /*6850*/  IADD3 R24, P5, R28.reuse, R6, RZ ;  /* 0x000000061c187210 */ /* 0x040fe20007fbe0ff */
[----:B------:R0:W-:Y:S01]  /*6860*/  @P6 STG.E desc[UR18][R20.64], R33 ;  /* 0x0000002114006986 */ /* 0x0001e2000c101912 */
[----:B------:R-:W-:Y:S01]  /*6870*/  ISETP.GT.AND P2, PT, R5, 0x79, PT ;  /* 0x000000790500780c */ /* 0x000fe20003f44270 */
[----:B------:R-:W-:Y:S01]  /*6880*/  IMAD.X R23, R27, 0x1, R18, P4 ;  /* 0x000000011b177824 */ /* 0x000fe200020e0612 */
[----:B--2---:R-:W-:Y:S01]  /*6890*/  IADD3 R28, P4, R28, R19, RZ ;  /* 0x000000131c1c7210 */ /* 0x004fe20007f9e0ff */
[----:B------:R-:W-:Y:S01]  /*68a0*/  IMAD.X R25, R29, 0x1, R4, P5 ;  /* 0x000000011d197824 */ /* 0x000fe200028e0604 */
[----:B------:R-:W-:-:S02]  /*68b0*/  ISETP.GT.AND P6, PT, R98, RZ, P0 ;  /* 0x000000ff6200720c */ /* 0x000fc400007c4270 */
[----:B------:R-:W-:Y:S01]  /*68c0*/  IADD3 R26, P5, R30, R6, RZ ;  /* 0x000000061e1a7210 */ /* 0x000fe20007fbe0ff */
[----:B------:R-:W-:Y:S01]  /*68d0*/  IMAD.X R29, R29, 0x1, R18, P4 ;  /* 0x000000011d1d7824 */ /* 0x000fe200020e0612 */
[C---:B------:R-:W-:Y:S01]  /*68e0*/  ISETP.GT.AND P4, PT, R98.reuse, RZ, P2 ;  /* 0x000000ff6200720c */ /* 0x040fe20001784270 */
[----:B------:R1:W-:Y:S01]  /*68f0*/  @P1 STG.E desc[UR18][R22.64], R83 ;  /* 0x0000005316001986 */ /* 0x0003e2000c101912 */
[C---:B------:R-:W-:Y:S01]  /*6900*/  ISETP.GT.AND P0, PT, R98.reuse, 0x8, P0 ;  /* 0x000000086200780c */ /* 0x040fe20000704270 */
[----:B------:R-:W-:Y:S01]  /*6910*/  IMAD.X R27, R31, 0x1, R4, P5 ;  /* 0x000000011f1b7824 */ /* 0x000fe200028e0604 */
[----:B------:R-:W-:Y:S01]  /*6920*/  ISETP.GT.AND P2, PT, R98, 0x8, P2 ;  /* 0x000000086200780c */ /* 0x000fe20001744270 */
[-C--:B0-----:R-:W-:Y:S01]  /*6930*/  IMAD R21, R86, R12.reuse, RZ ;  /* 0x0000000c56157224 */ /* 0x081fe200078e02ff */
[----:B------:R-:W-:Y:S01]  /*6940*/  IADD3 R4, P5, R30, R19, RZ ;  /* 0x000000131e047210 */ /* 0x000fe20007fbe0ff */
[----:B------:R-:W-:-:S04]  /*6950*/  IMAD R19, R84, R12, RZ ;  /* 0x0000000c54137224 */ /* 0x000fc800078e02ff */
[----:B------:R-:W-:Y:S01]  /*6960*/  IMAD.X R5, R31, 0x1, R18, P5 ;  /* 0x000000011f057824 */ /* 0x000fe200028e0612 */
[----:B------:R1:W-:Y:S04]  /*6970*/  @P6 STG.E desc[UR18][R24.64], R19 ;  /* 0x0000001318006986 */ /* 0x0003e8000c101912 */
[----:B------:R1:W-:Y:S04]  /*6980*/  @P4 STG.E desc[UR18][R26.64], R85 ;  /* 0x000000551a004986 */ /* 0x0003e8000c101912 */
[----:B------:R1:W-:Y:S04]  /*6990*/  @P0 STG.E desc[UR18][R28.64], R21 ;  /* 0x000000151c000986 */ /* 0x0003e8000c101912 */
[----:B------:R1:W-:Y:S02]  /*69a0*/  @P2 STG.E desc[UR18][R4.64], R87 ;  /* 0x0000005704002986 */ /* 0x0003e4000c101912 */
.L_x_150:
[----:B------:R-:W-:Y:S05]  /*69b0*/  BSYNC B0 ;  /* 0x0000000000007941 */ /* 0x000fea0003800000 */
.L_x_26:
[C---:B------:R-:W-:Y:S01]  /*69c0*/  LEA R2, P0, R8.reuse, R2, 0x1 ;  /* 0x0000000208027211 */ /* 0x040fe200078008ff */
[----:B------:R-:W-:Y:S01]  /*69d0*/  ULDC.64 UR8, c[0x0][0x750] ;  /* 0x0001d40000087ab9 */ /* 0x000fe20000000a00 */
[----:B-1--4-:R-:W-:Y:S01]  /*69e0*/  IMAD.U32 R4, RZ, RZ, UR13 ;  /* 0x0000000dff047e24 */ /* 0x012fe2000f8e00ff */
[----:B------:R-:W-:Y:S01]  /*69f0*/  PRMT R18, RZ, 0x7610, R18 ;  /* 0x00007610ff127816 */ /* 0x000fe20000000012 */
[----:B------:R-:W-:Y:S01]  /*6a00*/  IMAD.MOV.U32 R6, RZ, RZ, -0x1 ;  /* 0xffffffffff067424 */ /* 0x000fe200078e00ff */
[----:B------:R-:W-:Y:S01]  /*6a10*/  LEA.HI.X R3, R8, R3, R0, 0x1, P0 ;  /* 0x0000000308037211 */ /* 0x000fe200000f0c00 */
[----:B------:R1:W-:Y:S01]  /*6a20*/  SYNCS.ARRIVE.TRANS64.A1T0 RZ, [R4+UR22], RZ ;  /* 0x000000ff04ff79a7 */ /* 0x0003e20008100016 */
[----:B------:R-:W-:Y:S01]  /*6a30*/  ISETP.GE.U32.AND P0, PT, R2, UR8, PT ;  /* 0x0000000802007c0c */ /* 0x000fe2000bf06070 */
[----:B------:R-:W-:-:S03]  /*6a40*/  IMAD.MOV.U32 R5, RZ, RZ, -0x1 ;  /* 0xffffffffff057424 */ /* 0x000fc600078e00ff */
[----:B------:R-:W-:Y:S01]  /*6a50*/  ISETP.GE.U32.AND.EX P0, PT, R3, UR9, PT, P0 ;  /* 0x0000000903007c0c */ /* 0x000fe2000bf06100 */
[----:B-1----:R-:W-:-:S12]  /*6a60*/  IMAD.MOV.U32 R4, RZ, RZ, -0x1 ;  /* 0xffffffffff047424 */ /* 0x002fd800078e00ff */
[----:B------:R-:W-:Y:S05]  /*6a70*/  @P0 BRA `(.L_x_151) ;  /* 0x0000000400600947 */ /* 0x000fea0003800000 */
[----:B------:R-:W1:Y:S01]  /*6a80*/  S2R R28, SR_CTAID.X ;  /* 0x00000000001c7919 */ /* 0x000e620000002500 */
[----:B------:R-:W4:Y:S01]  /*6a90*/  LDC.64 R22, c[0x0][0x728] ;  /* 0x0001ca00ff167b82 */ /* 0x000f220000000a00 */
[----:B------:R-:W-:Y:S01]  /*6aa0*/  ULDC UR8, c[0x0][0x150] ;  /* 0x0000540000087ab9 */ /* 0x000fe20000000800 */
[----:B--2---:R-:W-:Y:S01]  /*6ab0*/  IMAD.MOV.U32 R20, RZ, RZ, R2 ;  /* 0x000000ffff147224 */ /* 0x004fe200078e0002 */
[----:B0-----:R-:W0:Y:S01]  /*6ac0*/  S2R R30, SR_CTAID.Y ;  /* 0x00000000001e7919 */ /* 0x001e220000002600 */
[----:B------:R-:W-:-:S04]  /*6ad0*/  IMAD.MOV.U32 R21, RZ, RZ, R3 ;  /* 0x000000ffff157224 */ /* 0x000fc800078e0003 */
[----:B------:R-:W2:Y:S08]  /*6ae0*/  LDC R31, c[0x0][0x144] ;  /* 0x00005100ff1f7b82 */ /* 0x000eb00000000800 */
[----:B------:R-:W0:Y:S08]  /*6af0*/  LDC R6, c[0x0][0x730] ;  /* 0x0001cc00ff067b82 */ /* 0x000e300000000800 */
[----:B------:R-:W0:Y:S01]  /*6b00*/  LDC.64 R26, c[0x0][0x720] ;  /* 0x0001c800ff1a7b82 */ /* 0x000e220000000a00 */
[----:B----4-:R-:W-:-:S04]  /*6b10*/  ISETP.NE.U32.AND P0, PT, R22, RZ, PT ;  /* 0x000000ff1600720c */ /* 0x010fc80003f05070 */
[----:B------:R-:W-:Y:S02]  /*6b20*/  ISETP.NE.AND.EX P0, PT, R23, RZ, PT, P0 ;  /* 0x000000ff1700720c */ /* 0x000fe40003f05300 */
[----:B-1----:R-:W-:-:S05]  /*6b30*/  I2FP.F32.U32 R4, R28 ;  /* 0x0000001c00047245 */ /* 0x002fca0000201000 */
[----:B------:R-:W-:-:S04]  /*6b40*/  FMUL R4, R4, UR8 ;  /* 0x0000000804047c20 */ /* 0x000fc80008400000 */
[----:B------:R1:W4:Y:S02]  /*6b50*/  F2I.U32.TRUNC.NTZ R29, R4 ;  /* 0x00000004001d7305 */ /* 0x000324000020f000 */
[----:B--2---:R-:W-:Y:S05]  /*6b60*/  @!P0 BRA `(.L_x_152) ;  /* 0x0000000000288947 */ /* 0x004fea0003800000 */
[----:B------:R-:W2:Y:S02]  /*6b70*/  LDC R5, c[0x0][0x734] ;  /* 0x0001cd00ff057b82 */ /* 0x000ea40000000800 */
[----:B--2---:R-:W-:-:S05]  /*6b80*/  IADD3 R21, P0, R2, R5, RZ ;  /* 0x0000000502157210 */ /* 0x004fca0007f1e0ff */
[----:B------:R-:W-:-:S04]  /*6b90*/  IMAD.X R25, RZ, RZ, R3, P0 ;  /* 0x000000ffff197224 */ /* 0x000fc800000e0603 */
[----:B-1----:R-:W-:-:S04]  /*6ba0*/  IMAD.WIDE.U32 R4, R25, R22, RZ ;  /* 0x0000001619047225 */ /* 0x002fc800078e00ff */
[----:B------:R-:W-:-:S04]  /*6bb0*/  IMAD.WIDE.U32 R18, P0, R21, R23, R4 ;  /* 0x0000001715127225 */ /* 0x000fc80007800004 */
[----:B------:R-:W-:-:S04]  /*6bc0*/  IMAD.WIDE.U32 R4, R21, R22, RZ ;  /* 0x0000001615047225 */ /* 0x000fc800078e00ff */
[----:B------:R-:W-:Y:S01]  /*6bd0*/  IMAD.X R21, RZ, RZ, RZ, P0 ;  /* 0x000000ffff157224 */ /* 0x000fe200000e06ff */
[----:B------:R-:W-:Y:S01]  /*6be0*/  IADD3 RZ, P0, R5, R18, RZ ;  /* 0x0000001205ff7210 */ /* 0x000fe20007f1e0ff */
[----:B------:R-:W-:-:S04]  /*6bf0*/  IMAD.MOV.U32 R20, RZ, RZ, R19 ;  /* 0x000000ffff147224 */ /* 0x000fc800078e0013 */
[----:B------:R-:W-:-:S08]  /*6c00*/  IMAD.WIDE.U32.X R20, R25, R23, R20, P0 ;  /* 0x0000001719147225 */ /* 0x000fd000000e0414 */
.L_x_152:
[-CC-:B0-----:R-:W-:Y:S01]  /*6c10*/  SHF.R.U64 R24, R20, R6.reuse, R21.reuse ;  /* 0x0000000614187219 */ /* 0x181fe20000001215 */
[----:B------:R-:W0:Y:S01]  /*6c20*/  LDC.64 R34, c[0x0][0x740] ;  /* 0x0001d000ff227b82 */ /* 0x000e220000000a00 */
[----:B-1----:R-:W-:Y:S01]  /*6c30*/  SHF.R.U32.HI R4, RZ, R6, R21 ;  /* 0x00000006ff047219 */ /* 0x002fe20000011615 */
[----:B----4-:R-:W-:Y:S01]  /*6c40*/  IMAD.MOV R29, RZ, RZ, -R29 ;  /* 0x000000ffff1d7224 */ /* 0x010fe200078e0a1d */
[----:B------:R-:W-:Y:S01]  /*6c50*/  IADD3 R19, P0, RZ, -R24, RZ ;  /* 0x80000018ff137210 */ /* 0x000fe20007f1e0ff */
[----:B------:R-:W-:Y:S01]  /*6c60*/  ULDC UR8, c[0x0][0x154] ;  /* 0x0000550000087ab9 */ /* 0x000fe20000000800 */
[----:B------:R-:W-:Y:S02]  /*6c70*/  IMAD.MOV.U32 R21, RZ, RZ, 0x1 ;  /* 0x00000001ff157424 */ /* 0x000fe400078e00ff */
[----:B------:R-:W-:Y:S01]  /*6c80*/  IMAD R29, R31, R29, R28 ;  /* 0x0000001d1f1d7224 */ /* 0x000fe200078e021c */
[----:B------:R-:W1:Y:S01]  /*6c90*/  LDC R18, c[0x0][0x718] ;  /* 0x0001c600ff127b82 */ /* 0x000e620000000800 */
[----:B------:R-:W-:-:S04]  /*6ca0*/  IMAD.X R5, RZ, RZ, ~R4, P0 ;  /* 0x000000ffff057224 */ /* 0x000fc800000e0e04 */
[-C--:B------:R-:W-:Y:S02]  /*6cb0*/  IMAD R6, R5, R26.reuse, RZ ;  /* 0x0000001a05067224 */ /* 0x080fe400078e02ff */
[C---:B------:R-:W-:Y:S01]  /*6cc0*/  IMAD.WIDE.U32 R4, R19.reuse, R26, R2 ;  /* 0x0000001a13047225 */ /* 0x040fe200078e0002 */
[----:B------:R-:W2:Y:S03]  /*6cd0*/  LDC R20, c[0x0][0x708] ;  /* 0x0001c200ff147b82 */ /* 0x000ea60000000800 */
[----:B------:R-:W-:Y:S01]  /*6ce0*/  IMAD R19, R19, R27, R6 ;  /* 0x0000001b13137224 */ /* 0x000fe200078e0206 */
[----:B------:R-:W-:-:S03]  /*6cf0*/  I2FP.F32.U32 R6, R30 ;  /* 0x0000001e00067245 */ /* 0x000fc60000201000 */
[----:B------:R-:W-:Y:S01]  /*6d00*/  IMAD.IADD R5, R5, 0x1, R19 ;  /* 0x0000000105057824 */ /* 0x000fe200078e0213 */
[----:B------:R-:W4:Y:S01]  /*6d10*/  LDC R32, c[0x0][0x758] ;  /* 0x0001d600ff207b82 */ /* 0x000f220000000800 */
[----:B0-----:R-:W-:Y:S01]  /*6d20*/  ISETP.NE.U32.AND P0, PT, R34, RZ, PT ;  /* 0x000000ff2200720c */ /* 0x001fe20003f05070 */
[----:B------:R-:W-:-:S03]  /*6d30*/  IMAD.MOV.U32 R19, RZ, RZ, -0x1 ;  /* 0xffffffffff137424 */ /* 0x000fc600078e00ff */
[----:B------:R-:W-:-:S03]  /*6d40*/  ISETP.NE.AND.EX P0, PT, R35, RZ, PT, P0 ;  /* 0x000000ff2300720c */ /* 0x000fc60003f05300 */
[----:B------:R-:W0:Y:S01]  /*6d50*/  LDC R27, c[0x0][0x148] ;  /* 0x00005200ff1b7b82 */ /* 0x000e220000000800 */
[-CC-:B-1----:R-:W-:Y:S02]  /*6d60*/  SHF.R.U64 R22, R4, R18.reuse, R5.reuse ;  /* 0x0000001204167219 */ /* 0x182fe40000001205 */
[----:B------:R-:W-:Y:S01]  /*6d70*/  SHF.R.U32.HI R5, RZ, R18, R5 ;  /* 0x00000012ff057219 */ /* 0x000fe20000011605 */
[----:B------:R-:W-:-:S04]  /*6d80*/  FMUL R18, R6, UR8 ;  /* 0x0000000806127c20 */ /* 0x000fc80008400000 */
[----:B------:R-:W1:Y:S01]  /*6d90*/  LDC R28, c[0x0][0x700] ;  /* 0x0001c000ff1c7b82 */ /* 0x000e620000000800 */
[----:B------:R0:W0:Y:S01]  /*6da0*/  F2I.U32.TRUNC.NTZ R25, R18 ;  /* 0x0000001200197305 */ /* 0x000022000020f000 */
[-CC-:B--2---:R-:W-:Y:S02]  /*6db0*/  SHF.R.U64 R6, R22, R20.reuse, R5.reuse ;  /* 0x0000001416067219 */ /* 0x184fe40000001205 */
[----:B------:R-:W-:-:S04]  /*6dc0*/  SHF.R.U32.HI R5, RZ, R20, R5 ;  /* 0x00000014ff057219 */ /* 0x000fc80000011605 */
[----:B------:R-:W2:Y:S01]  /*6dd0*/  LDC R33, c[0x0][0x748] ;  /* 0x0001d200ff217b82 */ /* 0x000ea20000000800 */
[-CC-:B----4-:R-:W-:Y:S02]  /*6de0*/  SHF.R.U64 R26, R6, R32.reuse, R5.reuse ;  /* 0x00000020061a7219 */ /* 0x190fe40000001205 */
[-C--:B------:R-:W-:Y:S02]  /*6df0*/  SHF.L.U32 R19, R19, R32.reuse, RZ ;  /* 0x0000002013137219 */ /* 0x080fe400000006ff */
[-C--:B------:R-:W-:Y:S01]  /*6e00*/  SHF.R.U32.HI R5, RZ, R32.reuse, R5 ;  /* 0x00000020ff057219 */ /* 0x080fe20000011605 */
[----:B------:R-:W-:Y:S01]  /*6e10*/  IMAD.MOV.U32 R4, RZ, RZ, R26 ;  /* 0x000000ffff047224 */ /* 0x000fe200078e001a */
[----:B------:R-:W-:Y:S01]  /*6e20*/  SHF.L.U32 R32, R21, R32, RZ ;  /* 0x0000002015207219 */ /* 0x000fe200000006ff */
[----:B------:R-:W4:Y:S01]  /*6e30*/  LDC R36, c[0x0][0x738] ;  /* 0x0001ce00ff247b82 */ /* 0x000f220000000800 */
[----:B------:R-:W-:-:S07]  /*6e40*/  LOP3.LUT R31, RZ, R19, RZ, 0x33, !PT ;  /* 0x00000013ff1f7212 */ /* 0x000fce00078e33ff */
[----:B------:R-:W0:Y:S01]  /*6e50*/  LDC R37, c[0x0][0x710] ;  /* 0x0001c400ff257b82 */ /* 0x000e220000000800 */
[----:B------:R-:W-:Y:S05]  /*6e60*/  @!P0 BRA `(.L_x_153) ;  /* 0x0000000000288947 */ /* 0x000fea0003800000 */
[----:B------:R-:W3:Y:S02]  /*6e70*/  LDC R21, c[0x0][0x74c] ;  /* 0x0001d300ff157b82 */ /* 0x000ee40000000800 */
[----:B---3--:R-:W-:-:S05]  /*6e80*/  IADD3 R21, P0, R26, R21, RZ ;  /* 0x000000151a157210 */ /* 0x008fca0007f1e0ff */
[----:B------:R-:W-:-:S04]  /*6e90*/  IMAD.X R23, RZ, RZ, R5, P0 ;  /* 0x000000ffff177224 */ /* 0x000fc800000e0605 */
[----:B------:R-:W-:-:S04]  /*6ea0*/  IMAD.WIDE.U32 R4, R23, R34, RZ ;  /* 0x0000002217047225 */ /* 0x000fc800078e00ff */
[----:B0-----:R-:W-:-:S04]  /*6eb0*/  IMAD.WIDE.U32 R18, P0, R21, R35, R4 ;  /* 0x0000002315127225 */ /* 0x001fc80007800004 */
[----:B------:R-:W-:-:S04]  /*6ec0*/  IMAD.WIDE.U32 R4, R21, R34, RZ ;  /* 0x0000002215047225 */ /* 0x000fc800078e00ff */
[----:B------:R-:W-:Y:S01]  /*6ed0*/  IMAD.X R21, RZ, RZ, RZ, P0 ;  /* 0x000000ffff157224 */ /* 0x000fe200000e06ff */
[----:B------:R-:W-:Y:S01]  /*6ee0*/  IADD3 RZ, P0, R5, R18, RZ ;  /* 0x0000001205ff7210 */ /* 0x000fe20007f1e0ff */
[----:B------:R-:W-:-:S04]  /*6ef0*/  IMAD.MOV.U32 R20, RZ, RZ, R19 ;  /* 0x000000ffff147224 */ /* 0x000fc800078e0013 */
[----:B------:R-:W-:-:S08]  /*6f00*/  IMAD.WIDE.U32.X R4, R23, R35, R20, P0 ;  /* 0x0000002317047225 */ /* 0x000fd000000e0414 */
.L_x_153:
[----:B--2---:R-:W-:Y:S01]  /*6f10*/  SHF.R.U64 R4, R4, R33, R5 ;  /* 0x0000002104047219 */ /* 0x004fe20000001205 */
[----:B-1----:R-:W-:Y:S01]  /*6f20*/  VIADD R21, R28, 0xffffffff ;  /* 0xffffffff1c157836 */ /* 0x002fe20000000000 */
[----:B------:R-:W-:Y:S01]  /*6f30*/  LOP3.LUT R19, R6, R31, RZ, 0xc0, !PT ;  /* 0x0000001f06137212 */ /* 0x000fe200078ec0ff */
[----:B0-----:R-:W-:Y:S02]  /*6f40*/  IMAD.MOV R25, RZ, RZ, -R25 ;  /* 0x000000ffff197224 */ /* 0x001fe400078e0a19 */
[----:B------:R-:W-:Y:S02]  /*6f50*/  IMAD.MOV R5, RZ, RZ, -R4 ;  /* 0x000000ffff057224 */ /* 0x000fe400078e0a04 */
[----:B------:R-:W-:Y:S01]  /*6f60*/  IMAD R6, R32, R4, R19 ;  /* 0x0000000420067224 */ /* 0x000fe200078e0213 */
[----:B------:R-:W-:Y:S01]  /*6f70*/  LOP3.LUT R19, R22, R21, RZ, 0xc0, !PT ;  /* 0x0000001516137212 */ /* 0x000fe200078ec0ff */
[----:B------:R-:W-:Y:S02]  /*6f80*/  @P3 IMAD R29, R27, R25, R30 ;  /* 0x000000191b1d3224 */ /* 0x000fe400078e021e */
[----:B----4-:R-:W-:-:S02]  /*6f90*/  IMAD R4, R5, R36, R26 ;  /* 0x0000002405047224 */ /* 0x010fc400078e021a */
[----:B------:R-:W-:Y:S02]  /*6fa0*/  IMAD R6, R6, R37, R29 ;  /* 0x0000002506067224 */ /* 0x000fe400078e021d */
[----:B------:R-:W-:Y:S02]  /*6fb0*/  IMAD R19, R4, R28, R19 ;  /* 0x0000001c04137224 */ /* 0x000fe400078e0213 */
[----:B------:R-:W-:Y:S02]  /*6fc0*/  IMAD.MOV.U32 R18, RZ, RZ, 0x1 ;  /* 0x00000001ff127424 */ /* 0x000fe400078e00ff */
[----:B------:R-:W-:Y:S01]  /*6fd0*/  IMAD.MOV.U32 R4, RZ, RZ, R24 ;  /* 0x000000ffff047224 */ /* 0x000fe200078e0018 */
[----:B------:R-:W-:Y:S02]  /*6fe0*/  SEL R5, R19, R6, !P3 ;  /* 0x0000000613057207 */ /* 0x000fe40005800000 */
[----:B------:R-:W-:-:S07]  /*6ff0*/  SEL R6, R6, R19, !P3 ;  /* 0x0000001306067207 */ /* 0x000fce0005800000 */
.L_x_151:
[----:B------:R-:W-:Y:S02]  /*7000*/  LOP3.LUT P0, RZ, R18, 0xff, RZ, 0xc0, !PT ;  /* 0x000000ff12ff7812 */ /* 0x000fe4000780c0ff */
[----:B------:R-:W-:-:S11]  /*7010*/  LOP3.LUT R96, R96, 0x1, RZ, 0x3c, !PT ;  /* 0x0000000160607812 */ /* 0x000fd600078e3cff */
[----:B------:R-:W-:Y:S05]  /*7020*/  @P0 BRA `(.L_x_154) ;  /* 0xffffffa400dc0947 */ /* 0x000fea000383ffff */
[----:B------:R-:W-:Y:S05]  /*7030*/  EXIT ;  /* 0x000000000000794d */ /* 0x000fea0003800000 */
.L_x_14:
[----:B------:R-:W-:-:S08]  /*7040*/  ISETP.NE.AND P0, PT, R20, RZ, PT ;  /* 0x000000ff1400720c */ /* 0x000fd00003f05270 */
[----:B-----5:R-:W0:-:S00]  /*7050*/  USETMAXREG.DEALLOC.CTAPOOL 0x28 ;  /* 0x00000028000079c8 */ /* 0x020e0000080e0500 */
[----:B------:R-:W-:Y:S05]  /*7060*/  @P0 EXIT ;  /* 0x000000000000094d */ /* 0x000fea0003800000 */
[----:B0-----:R-:W-:Y:S01]  /*7070*/  LOP3.LUT P0, RZ, R16, 0xff, RZ, 0xc0, !PT ;  /* 0x000000ff10ff7812 */ /* 0x001fe2000780c0ff */
[----:B------:R-:W-:Y:S02]  /*7080*/  IMAD.MOV.U32 R12, RZ, RZ, 0x1 ;  /* 0x00000001ff0c7424 */ /* 0x000fe400078e00ff */
[----:B------:R-:W-:-:S10]  /*7090*/  IMAD.MOV.U32 R15, RZ, RZ, RZ ;  /* 0x000000ffff0f7224 */ /* 0x000fd400078e00ff */
[----:B------:R-:W-:Y:S05]  /*70a0*/  @!P0 BRA `(.L_x_155) ;  /* 0x0000000c00488947 */ /* 0x000fea0003800000 */
[----:B------:R-:W-:Y:S01]  /*70b0*/  LOP3.LUT P0, RZ, R10, 0x1f, RZ, 0xc0, !PT ;  /* 0x0000001f0aff7812 */ /* 0x000fe2000780c0ff */
[----:B------:R-:W-:Y:S01]  /*70c0*/  ULDC UR5, c[0x0][0x758] ;  /* 0x0001d60000057ab9 */ /* 0x000fe20000000800 */
[----:B------:R-:W-:Y:S01]  /*70d0*/  UMOV UR7, 0xffffffff ;  /* 0xffffffff00077882 */ /* 0x000fe20000000000 */
[----:B------:R-:W-:Y:S01]  /*70e0*/  BSSY B0, `(.L_x_155) ;  /* 0x00000ce000007945 */ /* 0x000fe20003800000 */
[----:B------:R-:W-:Y:S01]  /*70f0*/  USHF.L.U32 UR7, UR7, UR5, URZ ;  /* 0x0000000507077299 */ /* 0x000fe2000800063f */
[C---:B------:R-:W-:Y:S01]  /*7100*/  ISETP.NE.AND P2, PT, R11.reuse, RZ, PT ;  /* 0x000000ff0b00720c */ /* 0x040fe20003f45270 */
[----:B------:R-:W-:Y:S01]  /*7110*/  IMAD.MOV.U32 R14, RZ, RZ, 0x1 ;  /* 0x00000001ff0e7424 */ /* 0x000fe200078e00ff */
[----:B------:R-:W-:Y:S01]  /*7120*/  ISETP.NE.OR P0, PT, R11, RZ, !P0 ;  /* 0x000000ff0b00720c */ /* 0x000fe20004705670 */
[----:B------:R-:W-:Y:S01]  /*7130*/  IMAD.MOV.U32 R12, RZ, RZ, 0x1 ;  /* 0x00000001ff0c7424 */ /* 0x000fe200078e00ff */
[----:B------:R-:W-:Y:S01]  /*7140*/  LOP3.LUT R13, R7, 0x2, RZ, 0xfc, !PT ;  /* 0x00000002070d7812 */ /* 0x000fe200078efcff */
[----:B------:R-:W-:Y:S01]  /*7150*/  IMAD.MOV.U32 R15, RZ, RZ, RZ ;  /* 0x000000ffff0f7224 */ /* 0x000fe200078e00ff */
[----:B------:R-:W-:Y:S01]  /*7160*/  ULDC UR4, c[0x0][0x700] ;  /* 0x0001c00000047ab9 */ /* 0x000fe20000000800 */
[----:B------:R-:W-:Y:S01]  /*7170*/  UMOV UR8, 0x1 ;  /* 0x0000000100087882 */ /* 0x000fe20000000000 */
[----:B------:R-:W-:-:S02]  /*7180*/  UIADD3 UR21, UR6, 0x1, URZ ;  /* 0x0000000106157890 */ /* 0x000fc4000fffe03f */
[----:B------:R-:W-:Y:S02]  /*7190*/  UIADD3 UR4, UR4, -0x1, URZ ;  /* 0xffffffff04047890 */ /* 0x000fe4000fffe03f */
[----:B------:R-:W-:Y:S02]  /*71a0*/  USHF.L.U32 UR5, UR8, UR5, URZ ;  /* 0x0000000508057299 */ /* 0x000fe4000800063f */
[----:B------:R-:W-:Y:S01]  /*71b0*/  ULOP3.LUT UR7, URZ, UR7, URZ, 0x33, !UPT ;  /* 0x000000073f077292 */ /* 0x000fe2000f8e333f */
[----:B------:R-:W-:-:S11]  /*71c0*/  ULDC.64 UR32, c[0x0][0x198] ;  /* 0x0000660000207ab9 */ /* 0x000fd60000000a00 */
.L_x_167:
[----:B------:R-:W-:-:S03]  /*71d0*/  UMOV UR8, 0xffffffff ;  /* 0xffffffff00087882 */ /* 0x000fc60000000000 */
[----:B------:R-:W-:Y:S05]  /*71e0*/  BRA.DIV UR8, `(.L_x_156) ;  /* 0x0000001a08647947 */ /* 0x000fea000b800000 */
[----:B------:R-:W-:-:S13]  /*71f0*/  ELECT P1, URZ, PT ;  /* 0x00000000003f782f */ /* 0x000fda0003820000 */
.L_x_197:
[----:B------:R-:W0:Y:S01]  /*7200*/  LDC R10, c[0x0][0x604] ;  /* 0x00018100ff0a7b82 */ /* 0x000e220000000800 */
[----:B------:R-:W-:Y:S01]  /*7210*/  BSSY B1, `(.L_x_157) ;  /* 0x0000045000017945 */ /* 0x000fe20003800000 */
[----:B0-----:R-:W-:-:S13]  /*7220*/  ISETP.LT.OR P1, PT, R10, 0x1, !P1 ;  /* 0x000000010a00780c */ /* 0x001fda0004f21670 */
[----:B------:R-:W-:Y:S05]  /*7230*/  @P1 BRA `(.L_x_158) ;  /* 0x0000000400081947 */ /* 0x000fea0003800000 */
[----:B------:R-:W-:Y:S01]  /*7240*/  IMAD.SHL.U32 R17, R5, 0x80, RZ ;  /* 0x0000008005117824 */ /* 0x000fe200078e00ff */
[----:B------:R-:W-:Y:S01]  /*7250*/  CS2R R20, SRZ ;  /* 0x0000000000147805 */ /* 0x000fe2000001ff00 */
[----:B------:R-:W-:Y:S02]  /*7260*/  IMAD.SHL.U32 R24, R6, 0x40, RZ ;  /* 0x0000004006187824 */ /* 0x000fe400078e00ff */
[----:B------:R-:W-:Y:S02]  /*7270*/  IMAD.U32 R22, RZ, RZ, UR21 ;  /* 0x00000015ff167e24 */ /* 0x000fe4000f8e00ff */
[----:B------:R-:W-:Y:S02]  /*7280*/  IMAD.MOV.U32 R5, RZ, RZ, R12 ;  /* 0x000000ffff057224 */ /* 0x000fe400078e000c */
[----:B------:R-:W-:Y:S02]  /*7290*/  IMAD.MOV.U32 R10, RZ, RZ, R15 ;  /* 0x000000ffff0a7224 */ /* 0x000fe400078e000f */
[----:B------:R-:W-:-:S07]  /*72a0*/  IMAD.MOV.U32 R23, RZ, RZ, RZ ;  /* 0x000000ffff177224 */ /* 0x000fce00078e00ff */
.L_x_162:
[----:B------:R-:W0:Y:S01]  /*72b0*/  S2R R16, SR_CgaCtaId ;  /* 0x0000000000107919 */ /* 0x000e220000008800 */
[----:B------:R-:W-:-:S04]  /*72c0*/  MOV R11, 0x400 ;  /* 0x00000400000b7802 */ /* 0x000fc80000000f00 */
[----:B0-----:R-:W-:Y:S02]  /*72d0*/  LEA R19, R16, R11, 0x18 ;  /* 0x0000000b10137211 */ /* 0x001fe400078ec0ff */
[----:B------:R-:W-:Y:S01]  /*72e0*/  SHF.L.U32 R11, R5, 0x1f, RZ ;  /* 0x0000001f050b7819 */ /* 0x000fe200000006ff */
[----:B------:R-:W0:Y:S02]  /*72f0*/  @!P2 LDC R16, c[0x0][0x640] ;  /* 0x00019000ff10ab82 */ /* 0x000e240000000800 */
[----:B------:R-:W-:-:S04]  /*7300*/  IMAD R18, R10, 0x8, R19 ;  /* 0x000000080a127824 */ /* 0x000fc800078e0213 */
[----:B------:R-:W1:Y:S02]  /*7310*/  SYNCS.PHASECHK.TRANS64.TRYWAIT P1, [R18+URZ+0xa8], R11 ;  /* 0x0000a80b120075a7 */ /* 0x000e64000802017f */
[----:B-1----:R-:W-:Y:S05]  /*7320*/  @!P1 BRA `(.L_x_159) ;  /* 0x0000001800349947 */ /* 0x002fea0003800000 */
.L_x_198:
[----:B-1----:R-:W-:Y:S01]  /*7330*/  PRMT R11, R13, 0x9910, RZ ;  /* 0x000099100d0b7816 */ /* 0x002fe200000000ff */
[----:B0-----:R0:W-:Y:S03]  /*7340*/  @!P2 SYNCS.ARRIVE.TRANS64 RZ, [R18+URZ], R16 ;  /* 0x0000001012ffa9a7 */ /* 0x0011e6000800003f */
[----:B------:R-:W-:-:S13]  /*7350*/  ISETP.NE.AND P1, PT, R11, 0x2, PT ;  /* 0x000000020b00780c */ /* 0x000fda0003f25270 */
[----:B0-----:R-:W-:Y:S05]  /*7360*/  @P1 BRA `(.L_x_160) ;  /* 0x0000000000041947 */ /* 0x001fea0003800000 */
[----:B------:R-:W-:Y:S01]  /*7370*/  BPT.TRAP 0x1 ;  /* 0x000000040000795c */ /* 0x000fe20000300000 */
.L_x_160:
[----:B------:R-:W-:Y:S05]  /*7380*/  @P0 BRA `(.L_x_161) ;  /* 0x0000000000040947 */ /* 0x000fea0003800000 */
[----:B------:R-:W-:Y:S01]  /*7390*/  BPT.TRAP 0x1 ;  /* 0x000000040000795c */ /* 0x000fe20000300000 */
.L_x_161:
[--C-:B------:R-:W-:Y:S01]  /*73a0*/  IMAD R11, R10, 0x800, R19.reuse ;  /* 0x000008000a0b7824 */ /* 0x100fe200078e0213 */
[----:B------:R-:W-:Y:S01]  /*73b0*/  R2UR UR25, R18 ;  /* 0x00000000121972ca */ /* 0x000fe200000e0000 */
[----:B------:R-:W-:Y:S01]  /*73c0*/  VIADD R22, R22, 0xffffffff ;  /* 0xffffffff16167836 */ /* 0x000fe20000000000 */
[----:B------:R-:W-:Y:S01]  /*73d0*/  R2UR UR28, R4 ;  /* 0x00000000041c72ca */ /* 0x000fe200000e0000 */
[----:B------:R-:W-:Y:S01]  /*73e0*/  UIADD3 UR14, UP0, UR32, 0xf0, URZ ;  /* 0x000000f0200e7890 */ /* 0x000fe2000ff1e03f */
[----:B------:R-:W-:Y:S01]  /*73f0*/  R2UR UR24, R11 ;  /* 0x000000000b1872ca */ /* 0x000fe200000e0000 */
[C-C-:B------:R-:W-:Y:S01]  /*7400*/  IMAD R11, R10.reuse, 0x200, R19.reuse ;  /* 0x000002000a0b7824 */ /* 0x140fe200078e0213 */
[----:B------:R-:W-:Y:S01]  /*7410*/  R2UR UR26, R21 ;  /* 0x00000000151a72ca */ /* 0x000fe200000e0000 */
[----:B------:R-:W-:Y:S01]  /*7420*/  IMAD R19, R10, 0x2000, R19 ;  /* 0x000020000a137824 */ /* 0x000fe200078e0213 */
[----:B------:R-:W-:Y:S01]  /*7430*/  R2UR UR27, R24 ;  /* 0x00000000181b72ca */ /* 0x000fe200000e0000 */
[----:B------:R-:W-:Y:S01]  /*7440*/  UIADD3 UR22, UP1, UR32, 0x1f0, URZ ;  /* 0x000001f020167890 */ /* 0x000fe2000ff3e03f */
[----:B------:R-:W-:Y:S01]  /*7450*/  R2UR UR8, R11 ;  /* 0x000000000b0872ca */ /* 0x000fe200000e0000 */
[----:B------:R-:W-:Y:S01]  /*7460*/  UIADD3 UR34, UP2, UR32, 0x2f0, URZ ;  /* 0x000002f020227890 */ /* 0x000fe2000ff5e03f */
[----:B------:R-:W-:Y:S01]  /*7470*/  R2UR UR16, R19 ;  /* 0x00000000131072ca */ /* 0x000fe200000e0000 */
[----:B------:R-:W-:Y:S01]  /*7480*/  UIADD3.X UR15, URZ, UR33, URZ, UP0, !UPT ;  /* 0x000000213f0f7290 */ /* 0x000fe200087fe43f */
[----:B------:R-:W-:Y:S01]  /*7490*/  R2UR UR11, R6 ;  /* 0x00000000060b72ca */ /* 0x000fe200000e0000 */
[----:B------:R-:W-:Y:S01]  /*74a0*/  UIADD3.X UR23, URZ, UR33, URZ, UP1, !UPT ;  /* 0x000000213f177290 */ /* 0x000fe20008ffe43f */
[----:B------:R-:W-:Y:S01]  /*74b0*/  R2UR UR12, R23 ;  /* 0x00000000170c72ca */ /* 0x000fe200000e0000 */
[----:B------:R-:W-:Y:S01]  /*74c0*/  UIADD3 UR24, UR24, 0x280, URZ ;  /* 0x0000028018187890 */ /* 0x000fe2000fffe03f */
[----:B------:R-:W-:Y:S01]  /*74d0*/  R2UR UR18, R20 ;  /* 0x00000000141272ca */ /* 0x000fe200000e0000 */
[----:B------:R-:W-:Y:S01]  /*74e0*/  VIADD R10, R10, 0x1 ;  /* 0x000000010a0a7836 */ /* 0x000fe20000000000 */
[----:B------:R-:W-:Y:S01]  /*74f0*/  R2UR UR19, R17 ;  /* 0x00000000111372ca */ /* 0x000fe200000e0000 */
[----:B------:R-:W-:Y:S01]  /*7500*/  UIADD3.X UR35, URZ, UR33, URZ, UP2, !UPT ;  /* 0x000000213f237290 */ /* 0x000fe200097fe43f */
[----:B------:R-:W-:Y:S01]  /*7510*/  ISETP.GT.AND P4, PT, R22, 0x1, PT ;  /* 0x000000011600780c */ /* 0x000fe20003f84270 */
[----:B------:R-:W-:Y:S01]  /*7520*/  UIADD3 UR8, UR8, 0x34a80, URZ ;  /* 0x00034a8008087890 */ /* 0x000fe2000fffe03f */
[C---:B------:R-:W-:Y:S01]  /*7530*/  ISETP.NE.AND P1, PT, R10.reuse, 0x15, PT ;  /* 0x000000150a00780c */ /* 0x040fe20003f25270 */
[----:B------:R-:W-:Y:S01]  /*7540*/  UIADD3 UR16, UR16, 0xaa80, URZ ;  /* 0x0000aa8010107890 */ /* 0x000fe2000fffe03f */
[----:B------:R-:W-:Y:S01]  /*7550*/  VIADD R23, R23, 0x1 ;  /* 0x0000000117177836 */ /* 0x000fe20000000000 */
[----:B------:R-:W-:Y:S01]  /*7560*/  UMOV UR30, 0x0 ;  /* 0x00000000001e7882 */ /* 0x000fe20000000000 */
[----:B------:R-:W-:Y:S01]  /*7570*/  UMOV UR31, 0x10000000 ;  /* 0x10000000001f7882 */ /* 0x000fe20000000000 */
[----:B------:R-:W-:Y:S01]  /*7580*/  UMOV UR10, URZ ;  /* 0x0000003f000a7c82 */ /* 0x000fe20008000000 */
[----:B------:R-:W-:Y:S01]  /*7590*/  UMOV UR9, UR25 ;  /* 0x0000001900097c82 */ /* 0x000fe20008000000 */
[----:B------:R-:W-:Y:S01]  /*75a0*/  UMOV UR13, UR28 ;  /* 0x0000001c000d7c82 */ /* 0x000fe20008000000 */
[----:B------:R0:W-:Y:S01]  /*75b0*/  UTMALDG.3D [UR24], [UR14], desc[UR30] ;  /* 0x00001e180e0075b4 */ /* 0x0001e20008011000 */
[----:B------:R-:W-:Y:S01]  /*75c0*/  UMOV UR17, UR25 ;  /* 0x0000001900117c82 */ /* 0x000fe20008000000 */
[----:B------:R-:W-:Y:S01]  /*75d0*/  UMOV UR20, UR28 ;  /* 0x0000001c00147c82 */ /* 0x000fe20008000000 */
[----:B------:R-:W-:Y:S01]  /*75e0*/  SEL R16, RZ, 0x1, P1 ;  /* 0x00000001ff107807 */ /* 0x000fe20000800000 */
[----:B------:R-:W-:Y:S01]  /*75f0*/  VIADD R21, R21, 0x20 ;  /* 0x0000002015157836 */ /* 0x000fe20000000000 */
[----:B------:R-:W-:Y:S01]  /*7600*/  SEL R10, R10, RZ, P1 ;  /* 0x000000ff0a0a7207 */ /* 0x000fe20000800000 */
[----:B------:R-:W-:Y:S01]  /*7610*/  VIADD R20, R20, 0x40 ;  /* 0x0000004014147836 */ /* 0x000fe20000000000 */
[----:B------:R-:W-:Y:S01]  /*7620*/  LOP3.LUT R5, R5, R16, RZ, 0x3c, !PT ;  /* 0x0000001005057212 */ /* 0x000fe200078e3cff */
[----:B------:R0:W-:Y:S01]  /*7630*/  UTMALDG.4D [UR8], [UR22], desc[UR30] ;  /* 0x00001e08160075b4 */ /* 0x0001e20008019000 */
[----:B------:R0:W-:Y:S02]  /*7640*/  UTMALDG.3D [UR16], [UR34], desc[UR30] ;  /* 0x00001e10220075b4 */ /* 0x0001e40008011000 */
[----:B0-----:R-:W-:Y:S05]  /*7650*/  @P4 BRA `(.L_x_162) ;  /* 0xfffffffc00144947 */ /* 0x001fea000383ffff */
.L_x_158:
[----:B------:R-:W-:Y:S05]  /*7660*/  BSYNC B1 ;  /* 0x0000000000017941 */ /* 0x000fea0003800000 */
.L_x_157:
[----:B------:R-:W-:Y:S01]  /*7670*/  LOP3.LUT P5, RZ, R14, 0xff, RZ, 0xc0, !PT ;  /* 0x000000ff0eff7812 */ /* 0x000fe200078ac0ff */
[----:B------:R-:W-:Y:S01]  /*7680*/  VIADD R6, R15, UR6 ;  /* 0x000000060f067c36 */ /* 0x000fe20008000000 */
[----:B------:R-:W-:Y:S02]  /*7690*/  UISETP.GE.U32.AND UP0, UPT, UR6, 0x15, UPT ;  /* 0x000000150600788c */ /* 0x000fe4000bf06070 */
[----:B------:R-:W-:Y:S01]  /*76a0*/  IMAD.U32 R14, RZ, RZ, UR6 ;  /* 0x00000006ff0e7e24 */ /* 0x000fe2000f8e00ff */
[----:B------:R-:W-:Y:S01]  /*76b0*/  ULDC.64 UR8, c[0x0][0x750] ;  /* 0x0001d40000087ab9 */ /* 0x000fe20000000a00 */
[C---:B------:R-:W-:Y:S01]  /*76c0*/  IMAD.WIDE.U32 R4, R6.reuse, -0x79e79e79, RZ ;  /* 0x8618618706047825 */ /* 0x040fe200078e00ff */
[C---:B------:R-:W-:Y:S01]  /*76d0*/  ISETP.GT.U32.AND P1, PT, R6.reuse, 0x14, PT ;  /* 0x000000140600780c */ /* 0x040fe20003f24070 */
[----:B------:R-:W-:Y:S01]  /*76e0*/  BSSY B1, `(.L_x_163) ;  /* 0x000006b000017945 */ /* 0x000fe20003800000 */
[----:B------:R-:W-:Y:S01]  /*76f0*/  PLOP3.LUT P4, PT, PT, PT, UP0, 0x80, 0x0 ;  /* 0x000000000000781c */ /* 0x000fe20003f8f008 */
[----:B------:R-:W-:Y:S01]  /*7700*/  IMAD.IADD R4, R6, 0x1, -R5 ;  /* 0x0000000106047824 */ /* 0x000fe200078e0a05 */
[----:B------:R-:W-:-:S02]  /*7710*/  ISETP.LT.U32.AND P1, PT, R14, 0x15, P1 ;  /* 0x000000150e00780c */ /* 0x000fc40000f21070 */
[----:B------:R-:W-:Y:S01]  /*7720*/  PRMT R14, RZ, 0x7610, R14 ;  /* 0x00007610ff0e7816 */ /* 0x000fe2000000000e */
[----:B------:R-:W0:Y:S01]  /*7730*/  @P5 S2R R11, SR_CgaCtaId ;  /* 0x00000000000b5919 */ /* 0x000e220000008800 */
[----:B------:R-:W-:Y:S02]  /*7740*/  @P5 MOV R10, 0x400 ;  /* 0x00000400000a5802 */ /* 0x000fe40000000f00 */
[----:B------:R-:W-:Y:S01]  /*7750*/  LEA.HI R4, R4, R5, RZ, 0x1f ;  /* 0x0000000504047211 */ /* 0x000fe200078ff8ff */
[----:B------:R-:W-:-:S03]  /*7760*/  IMAD.MOV.U32 R5, RZ, RZ, -0x1 ;  /* 0xffffffffff057424 */ /* 0x000fc600078e00ff */
[----:B------:R-:W-:Y:S01]  /*7770*/  SHF.R.U32.HI R15, RZ, 0x4, R4 ;  /* 0x00000004ff0f7819 */ /* 0x000fe20000011604 */
[----:B------:R-:W-:Y:S01]  /*7780*/  IMAD.MOV.U32 R4, RZ, RZ, -0x1 ;  /* 0xffffffffff047424 */ /* 0x000fe200078e00ff */
[----:B0-----:R-:W-:Y:S02]  /*7790*/  @P5 LEA R10, R11, R10, 0x18 ;  /* 0x0000000a0b0a5211 */ /* 0x001fe400078ec0ff */
[----:B------:R-:W-:Y:S02]  /*77a0*/  SEL R11, RZ, 0x1, !P1 ;  /* 0x00000001ff0b7807 */ /* 0x000fe40004800000 */
[----:B------:R-:W-:Y:S01]  /*77b0*/  IADD3 R2, P1, R2, R8, RZ ;  /* 0x0000000802027210 */ /* 0x000fe20007f3e0ff */
[----:B------:R0:W-:Y:S01]  /*77c0*/  @P5 SYNCS.ARRIVE.TRANS64.A1T0 RZ, [R10+URZ+0x188], RZ ;  /* 0x000188ff0aff59a7 */ /* 0x0001e2000810003f */
[----:B------:R-:W-:-:S03]  /*77d0*/  LOP3.LUT R12, R12, R11, RZ, 0x3c, !PT ;  /* 0x0000000b0c0c7212 */ /* 0x000fc600078e3cff */
[----:B------:R-:W-:Y:S01]  /*77e0*/  IMAD.X R3, R3, 0x1, R0, P1 ;  /* 0x0000000103037824 */ /* 0x000fe200008e0600 */
[----:B------:R-:W-:Y:S02]  /*77f0*/  ISETP.GE.U32.AND P1, PT, R2, UR8, PT ;  /* 0x0000000802007c0c */ /* 0x000fe4000bf26070 */
[----:B------:R-:W-:Y:S01]  /*7800*/  @P4 LOP3.LUT R12, R12, 0x1, R15, 0x78, !PT ;  /* 0x000000010c0c4812 */ /* 0x000fe200078e780f */
[----:B------:R-:W-:Y:S01]  /*7810*/  IMAD R15, R15, -0x15, R6 ;  /* 0xffffffeb0f0f7824 */ /* 0x000fe200078e0206 */
[----:B------:R-:W-:Y:S01]  /*7820*/  ISETP.GE.U32.AND.EX P1, PT, R3, UR9, PT, P1 ;  /* 0x0000000903007c0c */ /* 0x000fe2000bf26110 */
[----:B------:R-:W-:Y:S01]  /*7830*/  IMAD.MOV.U32 R6, RZ, RZ, -0x1 ;  /* 0xffffffffff067424 */ /* 0x000fe200078e00ff */
[----:B0-----:R-:W-:-:S11]  /*7840*/  PRMT R10, RZ, 0x7610, R10 ;  /* 0x00007610ff0a7816 */ /* 0x001fd6000000000a */
[----:B------:R-:W-:Y:S05]  /*7850*/  @P1 BRA `(.L_x_164) ;  /* 0x00000004004c1947 */ /* 0x000fea0003800000 */
[----:B------:R-:W0:Y:S01]  /*7860*/  S2R R17, SR_CTAID.X ;  /* 0x0000000000117919 */ /* 0x000e220000002500 */
[----:B------:R-:W-:Y:S01]  /*7870*/  ULDC.64 UR8, c[0x0][0x728] ;  /* 0x0001ca0000087ab9 */ /* 0x000fe20000000a00 */
[----:B------:R-:W1:Y:S01]  /*7880*/  LDC R18, c[0x0][0x144] ;  /* 0x00005100ff127b82 */ /* 0x000e620000000800 */
[----:B------:R-:W-:Y:S01]  /*7890*/  ISETP.NE.U32.AND P1, PT, RZ, UR8, PT ;  /* 0x00000008ff007c0c */ /* 0x000fe2000bf25070 */
[----:B------:R-:W2:Y:S01]  /*78a0*/  S2R R6, SR_CTAID.Y ;  /* 0x0000000000067919 */ /* 0x000ea20000002600 */
[----:B------:R-:W-:Y:S01]  /*78b0*/  ULDC UR10, c[0x0][0x150] ;  /* 0x00005400000a7ab9 */ /* 0x000fe20000000800 */
[----:B------:R-:W-:Y:S01]  /*78c0*/  ULDC UR11, c[0x0][0x730] ;  /* 0x0001cc00000b7ab9 */ /* 0x000fe20000000800 */
[----:B------:R-:W-:Y:S01]  /*78d0*/  ISETP.NE.AND.EX P1, PT, RZ, UR9, PT, P1 ;  /* 0x00000009ff007c0c */ /* 0x000fe2000bf25310 */
[----:B------:R-:W-:Y:S01]  /*78e0*/  IMAD.MOV.U32 R4, RZ, RZ, R2 ;  /* 0x000000ffff047224 */ /* 0x000fe200078e0002 */
[----:B0-----:R-:W-:-:S05]  /*78f0*/  I2FP.F32.U32 R5, R17 ;  /* 0x0000001100057245 */ /* 0x001fca0000201000 */
[----:B------:R-:W-:Y:S01]  /*7900*/  FMUL R20, R5, UR10 ;  /* 0x0000000a05147c20 */ /* 0x000fe20008400000 */
[----:B------:R-:W-:-:S05]  /*7910*/  IMAD.MOV.U32 R5, RZ, RZ, R3 ;  /* 0x000000ffff057224 */ /* 0x000fca00078e0003 */
[----:B--2---:R-:W-:Y:S05]  /*7920*/  @!P1 BRA `(.L_x_165) ;  /* 0x0000000000289947 */ /* 0x004fea0003800000 */
[----:B------:R-:W-:Y:S02]  /*7930*/  ULDC UR10, c[0x0][0x734] ;  /* 0x0001cd00000a7ab9 */ /* 0x000fe40000000800 */
[----:B------:R-:W-:-:S05]  /*7940*/  IADD3 R5, P1, R2, UR10, RZ ;  /* 0x0000000a02057c10 */ /* 0x000fca000ff3e0ff */
[----:B------:R-:W-:-:S04]  /*7950*/  IMAD.X R19, RZ, RZ, R3, P1 ;  /* 0x000000ffff137224 */ /* 0x000fc800008e0603 */
[----:B------:R-:W-:-:S04]  /*7960*/  IMAD.WIDE.U32 R10, R19, UR8, RZ ;  /* 0x00000008130a7c25 */ /* 0x000fc8000f8e00ff */
[----:B------:R-:W-:-:S04]  /*7970*/  IMAD.WIDE.U32 R10, P1, R5, UR9, R10 ;  /* 0x00000009050a7c25 */ /* 0x000fc8000f82000a */
[----:B------:R-:W-:-:S04]  /*7980*/  IMAD.WIDE.U32 R4, R5, UR8, RZ ;  /* 0x0000000805047c25 */ /* 0x000fc8000f8e00ff */
[----:B------:R-:W-:Y:S01]  /*7990*/  IMAD.MOV.U32 R4, RZ, RZ, R11 ;  /* 0x000000ffff047224 */ /* 0x000fe200078e000b */
[----:B------:R-:W-:Y:S01]  /*79a0*/  IADD3 RZ, P4, R5, R10, RZ ;  /* 0x0000000a05ff7210 */ /* 0x000fe20007f9e0ff */
[----:B------:R-:W-:-:S04]  /*79b0*/  IMAD.X R5, RZ, RZ, RZ, P1 ;  /* 0x000000ffff057224 */ /* 0x000fc800008e06ff */
[----:B------:R-:W-:-:S08]  /*79c0*/  IMAD.WIDE.U32.X R4, R19, UR9, R4, P4 ;  /* 0x0000000913047c25 */ /* 0x000fd0000a0e0404 */
.L_x_165:
[--C-:B------:R-:W-:Y:S01]  /*79d0*/  SHF.R.U64 R16, R4, UR11, R5.reuse ;  /* 0x0000000b04107c19 */ /* 0x100fe20008001205 */
[----:B------:R-:W0:Y:S01]  /*79e0*/  F2I.U32.TRUNC.NTZ R20, R20 ;  /* 0x0000001400147305 */ /* 0x000e22000020f000 */
[----:B------:R-:W-:Y:S01]  /*79f0*/  SHF.R.U32.HI R4, RZ, UR11, R5 ;  /* 0x0000000bff047c19 */ /* 0x000fe20008011605 */
[----:B------:R-:W-:Y:S01]  /*7a00*/  ULDC.64 UR8, c[0x0][0x720] ;  /* 0x0001c80000087ab9 */ /* 0x000fe20000000a00 */
[----:B------:R-:W-:Y:S01]  /*7a10*/  IADD3 R11, P1, RZ, -R16, RZ ;  /* 0x80000010ff0b7210 */ /* 0x000fe20007f3e0ff */
[----:B------:R-:W-:Y:S01]  /*7a20*/  ULDC.64 UR10, c[0x0][0x740] ;  /* 0x0001d000000a7ab9 */ /* 0x000fe20000000a00 */
[----:B------:R-:W2:Y:S03]  /*7a30*/  LDC R21, c[0x0][0x148] ;  /* 0x00005200ff157b82 */ /* 0x000ea60000000800 */
[----:B------:R-:W-:Y:S01]  /*7a40*/  IMAD.X R4, RZ, RZ, ~R4, P1 ;  /* 0x000000ffff047224 */ /* 0x000fe200008e0e04 */
[----:B------:R-:W-:-:S03]  /*7a50*/  ISETP.NE.U32.AND P1, PT, RZ, UR10, PT ;  /* 0x0000000aff007c0c */ /* 0x000fc6000bf25070 */
[----:B------:R-:W-:Y:S01]  /*7a60*/  IMAD R10, R4, UR8, RZ ;  /* 0x00000008040a7c24 */ /* 0x000fe2000f8e02ff */
[----:B------:R-:W-:Y:S01]  /*7a70*/  ISETP.NE.AND.EX P1, PT, RZ, UR11, PT, P1 ;  /* 0x0000000bff007c0c */ /* 0x000fe2000bf25310 */
[----:B------:R-:W-:Y:S01]  /*7a80*/  IMAD.WIDE.U32 R4, R11, UR8, R2 ;  /* 0x000000080b047c25 */ /* 0x000fe2000f8e0002 */
[----:B------:R-:W-:-:S03]  /*7a90*/  ULDC UR8, c[0x0][0x718] ;  /* 0x0001c60000087ab9 */ /* 0x000fc60000000800 */
[----:B------:R-:W-:Y:S01]  /*7aa0*/  IMAD R11, R11, UR9, R10 ;  /* 0x000000090b0b7c24 */ /* 0x000fe2000f8e020a */
[----:B------:R-:W-:Y:S01]  /*7ab0*/  ULDC UR9, c[0x0][0x154] ;  /* 0x0000550000097ab9 */ /* 0x000fe20000000800 */
[----:B0-----:R-:W-:Y:S02]  /*7ac0*/  IMAD.MOV R10, RZ, RZ, -R20 ;  /* 0x000000ffff0a7224 */ /* 0x001fe400078e0a14 */
[----:B------:R-:W-:Y:S02]  /*7ad0*/  IMAD.IADD R5, R5, 0x1, R11 ;  /* 0x0000000105057824 */ /* 0x000fe400078e020b */
[----:B-1----:R-:W-:Y:S01]  /*7ae0*/  IMAD R17, R18, R10, R17 ;  /* 0x0000000a12117224 */ /* 0x002fe200078e0211 */
[----:B------:R-:W-:Y:S02]  /*7af0*/  I2FP.F32.U32 R10, R6 ;  /* 0x00000006000a7245 */ /* 0x000fe40000201000 */
[--C-:B------:R-:W-:Y:S02]  /*7b00*/  SHF.R.U64 R18, R4, UR8, R5.reuse ;  /* 0x0000000804127c19 */ /* 0x100fe40008001205 */
[----:B------:R-:W-:Y:S01]  /*7b10*/  SHF.R.U32.HI R5, RZ, UR8, R5 ;  /* 0x00000008ff057c19 */ /* 0x000fe20008011605 */
[----:B------:R-:W-:Y:S01]  /*7b20*/  FMUL R10, R10, UR9 ;  /* 0x000000090a0a7c20 */ /* 0x000fe20008400000 */
[----:B------:R-:W-:-:S02]  /*7b30*/  ULDC UR8, c[0x0][0x708] ;  /* 0x0001c20000087ab9 */ /* 0x000fc40000000800 */
[--C-:B------:R-:W-:Y:S01]  /*7b40*/  SHF.R.U64 R20, R18, UR8, R5.reuse ;  /* 0x0000000812147c19 */ /* 0x100fe20008001205 */
[----:B------:R0:W1:Y:S01]  /*7b50*/  F2I.U32.TRUNC.NTZ R22, R10 ;  /* 0x0000000a00167305 */ /* 0x000062000020f000 */
[----:B------:R-:W-:Y:S01]  /*7b60*/  SHF.R.U32.HI R5, RZ, UR8, R5 ;  /* 0x00000008ff057c19 */ /* 0x000fe20008011605 */
[----:B------:R-:W-:-:S03]  /*7b70*/  ULDC UR8, c[0x0][0x758] ;  /* 0x0001d60000087ab9 */ /* 0x000fc60000000800 */
[--C-:B------:R-:W-:Y:S02]  /*7b80*/  SHF.R.U64 R19, R20, UR8, R5.reuse ;  /* 0x0000000814137c19 */ /* 0x100fe40008001205 */
[----:B------:R-:W-:-:S03]  /*7b90*/  SHF.R.U32.HI R23, RZ, UR8, R5 ;  /* 0x00000008ff177c19 */ /* 0x000fc60008011605 */
[----:B------:R-:W-:Y:S02]  /*7ba0*/  IMAD.MOV.U32 R4, RZ, RZ, R19 ;  /* 0x000000ffff047224 */ /* 0x000fe400078e0013 */
[----:B------:R-:W-:Y:S01]  /*7bb0*/  IMAD.MOV.U32 R5, RZ, RZ, R23 ;  /* 0x000000ffff057224 */ /* 0x000fe200078e0017 */
[----:B0-----:R-:W-:Y:S06]  /*7bc0*/  @!P1 BRA `(.L_x_166) ;  /* 0x0000000000289947 */ /* 0x001fec0003800000 */
        /* <DEDUP_REMOVED lines=10> */
.L_x_166:
[----:B------:R-:W-:Y:S01]  /*7c70*/  ULDC UR8, c[0x0][0x748] ;  /* 0x0001d20000087ab9 */ /* 0x000fe20000000800 */
[----:B-1----:R-:W-:Y:S01]  /*7c80*/  IMAD.MOV R22, RZ, RZ, -R22 ;  /* 0x000000ffff167224 */ /* 0x002fe200078e0a16 */
[----:B------:R-:W-:Y:S01]  /*7c90*/  SHF.R.U64 R5, R4, UR8, R5 ;  /* 0x0000000804057c19 */ /* 0x000fe20008001205 */
[----:B------:R-:W-:Y:S01]  /*7ca0*/  ULDC UR8, c[0x0][0x738] ;  /* 0x0001ce0000087ab9 */ /* 0x000fe20000000800 */
[----:B------:R-:W-:Y:S01]  /*7cb0*/  LOP3.LUT R4, R20, UR7, RZ, 0xc0, !PT ;  /* 0x0000000714047c12 */ /* 0x000fe2000f8ec0ff */
[----:B--2---:R-:W-:Y:S01]  /*7cc0*/  @P3 IMAD R17, R21, R22, R6 ;  /* 0x0000001615113224 */ /* 0x004fe200078e0206 */
[----:B------:R-:W-:Y:S01]  /*7cd0*/  LOP3.LUT R18, R18, UR4, RZ, 0xc0, !PT ;  /* 0x0000000412127c12 */ /* 0x000fe2000f8ec0ff */
[----:B------:R-:W-:Y:S01]  /*7ce0*/  IMAD.MOV R6, RZ, RZ, -R5 ;  /* 0x000000ffff067224 */ /* 0x000fe200078e0a05 */
[----:B------:R-:W-:Y:S01]  /*7cf0*/  ULDC UR9, c[0x0][0x710] ;  /* 0x0001c40000097ab9 */ /* 0x000fe20000000800 */
[----:B------:R-:W-:Y:S02]  /*7d00*/  IMAD R4, R5, UR5, R4 ;  /* 0x0000000505047c24 */ /* 0x000fe4000f8e0204 */
[----:B------:R-:W-:Y:S01]  /*7d10*/  IMAD R19, R6, UR8, R19 ;  /* 0x0000000806137c24 */ /* 0x000fe2000f8e0213 */
[----:B------:R-:W-:Y:S01]  /*7d20*/  ULDC UR8, c[0x0][0x700] ;  /* 0x0001c00000087ab9 */ /* 0x000fe20000000800 */
[----:B------:R-:W-:-:S02]  /*7d30*/  IMAD R17, R4, UR9, R17 ;  /* 0x0000000904117c24 */ /* 0x000fc4000f8e0211 */
[----:B------:R-:W-:Y:S02]  /*7d40*/  IMAD R6, R19, UR8, R18 ;  /* 0x0000000813067c24 */ /* 0x000fe4000f8e0212 */
[----:B------:R-:W-:Y:S02]  /*7d50*/  IMAD.MOV.U32 R10, RZ, RZ, 0x1 ;  /* 0x00000001ff0a7424 */ /* 0x000fe400078e00ff */
[----:B------:R-:W-:Y:S01]  /*7d60*/  IMAD.MOV.U32 R4, RZ, RZ, R16 ;  /* 0x000000ffff047224 */ /* 0x000fe200078e0010 */
[----:B------:R-:W-:Y:S02]  /*7d70*/  SEL R5, R6, R17, !P3 ;  /* 0x0000001106057207 */ /* 0x000fe40005800000 */
[----:B------:R-:W-:-:S07]  /*7d80*/  SEL R6, R17, R6, !P3 ;  /* 0x0000000611067207 */ /* 0x000fce0005800000 */
.L_x_164:
[----:B------:R-:W-:Y:S05]  /*7d90*/  BSYNC B1 ;  /* 0x0000000000017941 */ /* 0x000fea0003800000 */
.L_x_163:
[----:B------:R-:W-:-:S13]  /*7da0*/  LOP3.LUT P1, RZ, R10, 0xff, RZ, 0xc0, !PT ;  /* 0x000000ff0aff7812 */ /* 0x000fda000782c0ff */
[----:B------:R-:W-:Y:S05]  /*7db0*/  @P1 BRA `(.L_x_167) ;  /* 0xfffffff400041947 */ /* 0x000fea000383ffff */
[----:B------:R-:W-:Y:S05]  /*7dc0*/  BSYNC B0 ;  /* 0x0000000000007941 */ /* 0x000fea0003800000 */
.L_x_155:
[----:B------:R-:W-:-:S03]  /*7dd0*/  UMOV UR8, 0xffffffff ;  /* 0xffffffff00087882 */ /* 0x000fc60000000000 */
[----:B------:R-:W-:Y:S05]  /*7de0*/  BRA.DIV UR8, `(.L_x_168) ;  /* 0x0000000e08987947 */ /* 0x000fea000b800000 */
[----:B------:R-:W-:-:S13]  /*7df0*/  ELECT P0, URZ, PT ;  /* 0x00000000003f782f */ /* 0x000fda0003800000 */
.L_x_201:
[----:B------:R-:W-:Y:S04]  /*7e00*/  BSSY B0, `(.L_x_169) ;  /* 0x00000c4000007945 */ /* 0x000fe80003800000 */
[----:B------:R-:W-:Y:S05]  /*7e10*/  @!P0 BRA `(.L_x_170) ;  /* 0x0000000c00088947 */ /* 0x000fea0003800000 */
[----:B------:R-:W-:-:S04]  /*7e20*/  LOP3.LUT R7, R7, 0x2, RZ, 0xfc, !PT ;  /* 0x0000000207077812 */ /* 0x000fc800078efcff */
[----:B------:R-:W-:-:S13]  /*7e30*/  ISETP.NE.AND P0, PT, R7, 0x3, PT ;  /* 0x000000030700780c */ /* 0x000fda0003f05270 */
[----:B------:R-:W-:Y:S05]  /*7e40*/  @!P0 BRA `(.L_x_171) ;  /* 0x0000000000048947 */ /* 0x000fea0003800000 */
[----:B------:R-:W-:Y:S01]  /*7e50*/  BPT.TRAP 0x1 ;  /* 0x000000040000795c */ /* 0x000fe20000300000 */
.L_x_171:
[----:B------:R-:W0:Y:S01]  /*7e60*/  S2R R3, SR_CgaCtaId ;  /* 0x0000000000037919 */ /* 0x000e220000008800 */
[----:B------:R-:W-:Y:S02]  /*7e70*/  MOV R0, 0x400 ;  /* 0x0000040000007802 */ /* 0x000fe40000000f00 */
[----:B------:R-:W-:Y:S02]  /*7e80*/  SHF.L.U32 R2, R12, 0x1f, RZ ;  /* 0x0000001f0c027819 */ /* 0x000fe400000006ff */
[----:B0-----:R-:W-:-:S05]  /*7e90*/  LEA R0, R3, R0, 0x18 ;  /* 0x0000000003007211 */ /* 0x001fca00078ec0ff */
[----:B------:R-:W-:-:S04]  /*7ea0*/  VIADD R0, R0, 0xa8 ;  /* 0x000000a800007836 */ /* 0x000fc80000000000 */
[C---:B------:R-:W-:Y:S02]  /*7eb0*/  IMAD R5, R15.reuse, 0x8, R0 ;  /* 0x000000080f057824 */ /* 0x040fe400078e0200 */
[----:B------:R-:W-:Y:S02]  /*7ec0*/  VIADD R15, R15, 0x1 ;  /* 0x000000010f0f7836 */ /* 0x000fe40000000000 */
[----:B------:R-:W0:Y:S03]  /*7ed0*/  SYNCS.PHASECHK.TRANS64.TRYWAIT P0, [R5+URZ], R2 ;  /* 0x00000002050075a7 */ /* 0x000e26000800017f */
[----:B------:R-:W-:-:S04]  /*7ee0*/  ISETP.NE.AND P1, PT, R15, 0x15, PT ;  /* 0x000000150f00780c */ /* 0x000fc80003f25270 */
[----:B------:R-:W-:Y:S02]  /*7ef0*/  SEL R3, RZ, 0x1, P1 ;  /* 0x00000001ff037807 */ /* 0x000fe40000800000 */
[----:B------:R-:W-:Y:S02]  /*7f00*/  SEL R15, R15, RZ, P1 ;  /* 0x000000ff0f0f7207 */ /* 0x000fe40000800000 */
[----:B------:R-:W-:-:S03]  /*7f10*/  LOP3.LUT R12, R12, R3, RZ, 0x3c, !PT ;  /* 0x000000030c0c7212 */ /* 0x000fc600078e3cff */
[----:B------:R-:W-:Y:S01]  /*7f20*/  IMAD R7, R15, 0x8, R0 ;  /* 0x000000080f077824 */ /* 0x000fe200078e0200 */
[----:B------:R-:W-:Y:S01]  /*7f30*/  SHF.L.U32 R4, R12, 0x1f, RZ ;  /* 0x0000001f0c047819 */ /* 0x000fe200000006ff */
[----:B0-----:R-:W-:Y:S06]  /*7f40*/  @!P0 BRA `(.L_x_172) ;  /* 0x0000000c00648947 */ /* 0x001fec0003800000 */
.L_x_202:
[----:B------:R-:W1:Y:S01]  /*7f50*/  SYNCS.PHASECHK.TRANS64.TRYWAIT P0, [R7+URZ], R4 ;  /* 0x00000004070075a7 */ /* 0x000e62000800017f */
[----:B0-----:R-:W-:-:S05]  /*7f60*/  VIADD R2, R15, 0x1 ;  /* 0x000000010f027836 */ /* 0x001fca0000000000 */
[----:B------:R-:W-:-:S04]  /*7f70*/  ISETP.NE.AND P1, PT, R2, 0x15, PT ;  /* 0x000000150200780c */ /* 0x000fc80003f25270 */
[----:B------:R-:W-:Y:S02]  /*7f80*/  SEL R3, RZ, 0x1, P1 ;  /* 0x00000001ff037807 */ /* 0x000fe40000800000 */
[----:B------:R-:W-:Y:S02]  /*7f90*/  SEL R9, R2, RZ, P1 ;  /* 0x000000ff02097207 */ /* 0x000fe40000800000 */
[----:B------:R-:W-:-:S03]  /*7fa0*/  LOP3.LUT R12, R12, R3, RZ, 0x3c, !PT ;  /* 0x000000030c0c7212 */ /* 0x000fc600078e3cff */
[----:B------:R-:W-:Y:S01]  /*7fb0*/  IMAD R6, R9, 0x8, R0 ;  /* 0x0000000809067824 */ /* 0x000fe200078e0200 */
[----:B------:R-:W-:Y:S01]  /*7fc0*/  SHF.L.U32 R5, R12, 0x1f, RZ ;  /* 0x0000001f0c057819 */ /* 0x000fe200000006ff */
[----:B-1----:R-:W-:Y:S06]  /*7fd0*/  @!P0 BRA `(.L_x_173) ;  /* 0x0000000c00548947 */ /* 0x002fec0003800000 */
.L_x_203:
[----:B------:R-:W1:Y:S01]  /*7fe0*/  SYNCS.PHASECHK.TRANS64.TRYWAIT P0, [R6+URZ], R5 ;  /* 0x00000005060075a7 */ /* 0x000e62000800017f */
[----:B------:R-:W-:-:S05]  /*7ff0*/  VIADD R2, R9, 0x1 ;  /* 0x0000000109027836 */ /* 0x000fca0000000000 */
[----:B------:R-:W-:-:S04]  /*8000*/  ISETP.NE.AND P1, PT, R2, 0x15, PT ;  /* 0x000000150200780c */ /* 0x000fc80003f25270 */
[----:B------:R-:W-:Y:S02]  /*8010*/  SEL R3, RZ, 0x1, P1 ;  /* 0x00000001ff037807 */ /* 0x000fe40000800000 */
[----:B0-----:R-:W-:Y:S02]  /*8020*/  SEL R7, R2, RZ, P1 ;  /* 0x000000ff02077207 */ /* 0x001fe40000800000 */
[----:B------:R-:W-:-:S03]  /*8030*/  LOP3.LUT R12, R12, R3, RZ, 0x3c, !PT ;  /* 0x000000030c0c7212 */ /* 0x000fc600078e3cff */
[----:B------:R-:W-:Y:S01]  /*8040*/  IMAD R9, R7, 0x8, R0 ;  /* 0x0000000807097824 */ /* 0x000fe200078e0200 */
[----:B------:R-:W-:Y:S01]  /*8050*/  SHF.L.U32 R4, R12, 0x1f, RZ ;  /* 0x0000001f0c047819 */ /* 0x000fe200000006ff */
[----:B-1----:R-:W-:Y:S06]  /*8060*/  @!P0 BRA `(.L_x_174) ;  /* 0x0000000c00448947 */ /* 0x002fec0003800000 */
.L_x_204:
[----:B------:R-:W1:Y:S01]  /*8070*/  SYNCS.PHASECHK.TRANS64.TRYWAIT P0, [R9+URZ], R4 ;  /* 0x00000004090075a7 */ /* 0x000e62000800017f */
[----:B------:R-:W-:-:S05]  /*8080*/  VIADD R2, R7, 0x1 ;  /* 0x0000000107027836 */ /* 0x000fca0000000000 */
[----:B------:R-:W-:-:S04]  /*8090*/  ISETP.NE.AND P1, PT, R2, 0x15, PT ;  /* 0x000000150200780c */ /* 0x000fc80003f25270 */
[----:B------:R-:W-:Y:S02]  /*80a0*/  SEL R3, RZ, 0x1, P1 ;  /* 0x00000001ff037807 */ /* 0x000fe40000800000 */
[----:B------:R-:W-:Y:S02]  /*80b0*/  SEL R7, R2, RZ, P1 ;  /* 0x000000ff02077207 */ /* 0x000fe40000800000 */
[----:B------:R-:W-:-:S03]  /*80c0*/  LOP3.LUT R12, R12, R3, RZ, 0x3c, !PT ;  /* 0x000000030c0c7212 */ /* 0x000fc600078e3cff */
[----:B0-----:R-:W-:Y:S01]  /*80d0*/  IMAD R6, R7, 0x8, R0 ;  /* 0x0000000807067824 */ /* 0x001fe200078e0200 */
[----:B------:R-:W-:Y:S01]  /*80e0*/  SHF.L.U32 R5, R12, 0x1f, RZ ;  /* 0x0000001f0c057819 */ /* 0x000fe200000006ff */
[----:B-1----:R-:W-:Y:S06]  /*80f0*/  @!P0 BRA `(.L_x_175) ;  /* 0x0000000c00348947 */ /* 0x002fec0003800000 */
.L_x_205:
        /* <DEDUP_REMOVED lines=9> */
.L_x_206:
        /* <DEDUP_REMOVED lines=9> */
.L_x_207:
        /* <DEDUP_REMOVED lines=9> */
.L_x_208:
        /* <DEDUP_REMOVED lines=9> */
.L_x_209:
        /* <DEDUP_REMOVED lines=9> */
.L_x_210:
        /* <DEDUP_REMOVED lines=9> */
.L_x_211:
        /* <DEDUP_REMOVED lines=9> */
.L_x_212:
        /* <DEDUP_REMOVED lines=9> */
.L_x_213:
        /* <DEDUP_REMOVED lines=9> */
.L_x_214:
        /* <DEDUP_REMOVED lines=9> */
.L_x_215:
        /* <DEDUP_REMOVED lines=9> */
.L_x_216:
        /* <DEDUP_REMOVED lines=9> */
.L_x_217:
        /* <DEDUP_REMOVED lines=9> */
.L_x_218:
[----:B------:R-:W1:Y:S01]  /*8850*/  SYNCS.PHASECHK.TRANS64.TRYWAIT P0, [R9+URZ], R4 ;  /* 0x00000004090075a7 */ /* 0x000e62000800017f */
[----:B------:R-:W-:-:S05]  /*8860*/  VIADD R2, R7, 0x1 ;  /* 0x0000000107027836 */ /* 0x000fca0000000000 */
[----:B------:R-:W-:-:S04]  /*8870*/  ISETP.NE.AND P1, PT, R2, 0x15, PT ;  /* 0x000000150200780c */ /* 0x000fc80003f25270 */
[----:B------:R-:W-:Y:S02]  /*8880*/  SEL R3, RZ, 0x1, P1 ;  /* 0x00000001ff037807 */ /* 0x000fe40000800000 */
[----:B------:R-:W-:Y:S02]  /*8890*/  SEL R7, R2, RZ, P1 ;  /* 0x000000ff02077207 */ /* 0x000fe40000800000 */
[----:B------:R-:W-:-:S03]  /*88a0*/  LOP3.LUT R12, R12, R3, RZ, 0x3c, !PT ;  /* 0x000000030c0c7212 */ /* 0x000fc600078e3cff */
[----:B------:R-:W-:Y:S01]  /*88b0*/  IMAD R8, R7, 0x8, R0 ;  /* 0x0000000807087824 */ /* 0x000fe200078e0200 */
[----:B0-----:R-:W-:Y:S01]  /*88c0*/  SHF.L.U32 R5, R12, 0x1f, RZ ;  /* 0x0000001f0c057819 */ /* 0x001fe200000006ff */
[----:B-1----:R-:W-:Y:S06]  /*88d0*/  @!P0 BRA `(.L_x_189) ;  /* 0x0000000800548947 */ /* 0x002fec0003800000 */
.L_x_219:
[----:B------:R-:W1:Y:S01]  /*88e0*/  SYNCS.PHASECHK.TRANS64.TRYWAIT P0, [R8+URZ], R5 ;  /* 0x00000005080075a7 */ /* 0x000e62000800017f */
[----:B------:R-:W-:-:S05]  /*88f0*/  VIADD R2, R7, 0x1 ;  /* 0x0000000107027836 */ /* 0x000fca0000000000 */
[----:B------:R-:W-:-:S04]  /*8900*/  ISETP.NE.AND P1, PT, R2, 0x15, PT ;  /* 0x000000150200780c */ /* 0x000fc80003f25270 */
[----:B------:R-:W-:Y:S02]  /*8910*/  SEL R3, RZ, 0x1, P1 ;  /* 0x00000001ff037807 */ /* 0x000fe40000800000 */
[----:B------:R-:W-:Y:S02]  /*8920*/  SEL R7, R2, RZ, P1 ;  /* 0x000000ff02077207 */ /* 0x000fe40000800000 */
[----:B0-----:R-:W-:-:S03]  /*8930*/  LOP3.LUT R9, R12, R3, RZ, 0x3c, !PT ;  /* 0x000000030c097212 */ /* 0x001fc600078e3cff */
[----:B------:R-:W-:Y:S01]  /*8940*/  IMAD R11, R7, 0x8, R0 ;  /* 0x00000008070b7824 */ /* 0x000fe200078e0200 */
[----:B------:R-:W-:Y:S01]  /*8950*/  SHF.L.U32 R6, R9, 0x1f, RZ ;  /* 0x0000001f09067819 */ /* 0x000fe200000006ff */
[----:B-1----:R-:W-:Y:S06]  /*8960*/  @!P0 BRA `(.L_x_190) ;  /* 0x0000000800448947 */ /* 0x002fec0003800000 */
.L_x_220:
[----:B------:R-:W1:Y:S01]  /*8970*/  SYNCS.PHASECHK.TRANS64.TRYWAIT P0, [R11+URZ], R6 ;  /* 0x000000060b0075a7 */ /* 0x000e62000800017f */
[----:B------:R-:W-:-:S05]  /*8980*/  VIADD R2, R7, 0x1 ;  /* 0x0000000107027836 */ /* 0x000fca0000000000 */
[----:B------:R-:W-:-:S04]  /*8990*/  ISETP.NE.AND P1, PT, R2, 0x15, PT ;  /* 0x000000150200780c */ /* 0x000fc80003f25270 */
[----:B------:R-:W-:Y:S02]  /*89a0*/  SEL R4, RZ, 0x1, P1 ;  /* 0x00000001ff047807 */ /* 0x000fe40000800000 */
[----:B------:R-:W-:Y:S02]  /*89b0*/  SEL R3, R2, RZ, P1 ;  /* 0x000000ff02037207 */ /* 0x000fe40000800000 */
[----:B------:R-:W-:Y:S01]  /*89c0*/  LOP3.LUT R4, R9, R4, RZ, 0x3c, !PT ;  /* 0x0000000409047212 */ /* 0x000fe200078e3cff */
[----:B-1----:R-:W-:Y:S06]  /*89d0*/  @!P0 BRA `(.L_x_191) ;  /* 0x00000008003c8947 */ /* 0x002fec0003800000 */
.L_x_221:
[----:B------:R-:W-:Y:S01]  /*89e0*/  IMAD R3, R3, 0x8, R0 ;  /* 0x0000000803037824 */ /* 0x000fe200078e0200 */
[----:B------:R-:W-:-:S07]  /*89f0*/  SHF.L.U32 R0, R4, 0x1f, RZ ;  /* 0x0000001f04007819 */ /* 0x000fce00000006ff */
.L_x_192:
[----:B--2---:R2:W3:Y:S02]  /*8a00*/  SYNCS.PHASECHK.TRANS64.TRYWAIT P0, [R3+URZ], R0 ;  /* 0x00000000030075a7 */ /* 0x0044e4000800017f */
[----:B---3--:R-:W-:Y:S05]  /*8a10*/  @!P0 NANOSLEEP.SYNCS 0x989680 ;  /* 0x009896800000895d */ /* 0x008fea0003900000 */
[----:B------:R-:W3:Y:S02]  /*8a20*/  @!P0 SYNCS.PHASECHK.TRANS64 P0, [R3+URZ], R0 ;  /* 0x00000000030085a7 */ /* 0x000ee4000800007f */
[----:B---3--:R-:W-:Y:S05]  /*8a30*/  @!P0 BRA `(.L_x_192) ;  /* 0xfffffffc00f08947 */ /* 0x008fea000383ffff */
.L_x_170:
[----:B------:R-:W-:Y:S05]  /*8a40*/  BSYNC B0 ;  /* 0x0000000000007941 */ /* 0x000fea0003800000 */
.L_x_169:
[----:B------:R-:W-:Y:S05]  /*8a50*/  EXIT ;  /* 0x000000000000794d */ /* 0x000fea0003800000 */
.L_x_16:
[----:B0-----:R-:W-:-:S04]  /*8a60*/  IMAD.U32 R19, RZ, RZ, UR12 ;  /* 0x0000000cff137e24 */ /* 0x001fc8000f8e00ff */
[----:B------:R0:W1:Y:S03]  /*8a70*/  SYNCS.PHASECHK.TRANS64.TRYWAIT P0, [R19+URZ+-0x8], R18 ;  /* 0xfffff812130075a7 */ /* 0x000066000800017f */
[----:B-1----:R-:W-:Y:S05]  /*8a80*/  @!P0 NANOSLEEP.SYNCS 0x989680 ;  /* 0x009896800000895d */ /* 0x002fea0003900000 */
[----:B------:R-:W1:Y:S02]  /*8a90*/  @!P0 SYNCS.PHASECHK.TRANS64 P0, [R19+URZ+-0x8], R18 ;  /* 0xfffff812130085a7 */ /* 0x000e64000800007f */
[----:B-1----:R-:W-:Y:S05]  /*8aa0*/  @!P0 BRA `(.L_x_16) ;  /* 0xfffffffc00ec8947 */ /* 0x002fea000383ffff */
[----:B------:R-:W-:Y:S05]  /*8ab0*/  BRA `(.L_x_193) ;  /* 0xffffff8c004c7947 */ /* 0x000fea000383ffff */
.L_x_21:
[----:B-1----:R-:W-:-:S04]  /*8ac0*/  IMAD.U32 R20, RZ, RZ, UR8 ;  /* 0x00000008ff147e24 */ /* 0x002fc8000f8e00ff */
[----:B------:R1:W2:Y:S03]  /*8ad0*/  SYNCS.PHASECHK.TRANS64.TRYWAIT P0, [R20+URZ], R19 ;  /* 0x00000013140075a7 */ /* 0x0002a6000800017f */
[----:B--2---:R-:W-:Y:S05]  /*8ae0*/  @!P0 NANOSLEEP.SYNCS 0x989680 ;  /* 0x009896800000895d */ /* 0x004fea0003900000 */
[----:B------:R-:W2:Y:S02]  /*8af0*/  @!P0 SYNCS.PHASECHK.TRANS64 P0, [R20+URZ], R19 ;  /* 0x00000013140085a7 */ /* 0x000ea4000800007f */
[----:B--2---:R-:W-:Y:S05]  /*8b00*/  @!P0 BRA `(.L_x_21) ;  /* 0xfffffffc00ec8947 */ /* 0x004fea000383ffff */
[----:B------:R-:W-:Y:S05]  /*8b10*/  BRA `(.L_x_20) ;  /* 0xffffff8c00f87947 */ /* 0x000fea000383ffff */
.L_x_25:
[----:B0-----:R-:W-:-:S04]  /*8b20*/  IMAD.U32 R19, RZ, RZ, UR12 ;  /* 0x0000000cff137e24 */ /* 0x001fc8000f8e00ff */
[----:B------:R0:W1:Y:S03]  /*8b30*/  SYNCS.PHASECHK.TRANS64.TRYWAIT P0, [R19+URZ+0x8], R18 ;  /* 0x00000812130075a7 */ /* 0x000066000800017f */
[----:B-1----:R-:W-:Y:S05]  /*8b40*/  @!P0 NANOSLEEP.SYNCS 0x989680 ;  /* 0x009896800000895d */ /* 0x002fea0003900000 */
[----:B------:R-:W1:Y:S02]  /*8b50*/  @!P0 SYNCS.PHASECHK.TRANS64 P0, [R19+URZ+0x8], R18 ;  /* 0x00000812130085a7 */ /* 0x000e64000800007f */
[----:B-1----:R-:W-:Y:S05]  /*8b60*/  @!P0 BRA `(.L_x_25) ;  /* 0xfffffffc00ec8947 */ /* 0x002fea000383ffff */
[----:B------:R-:W-:Y:S05]  /*8b70*/  BRA `(.L_x_194) ;  /* 0xffffff9000b47947 */ /* 0x000fea000383ffff */
.L_x_156:
[----:B------:R-:W-:Y:S01]  /*8b80*/  BSSY B1, `(.L_x_195) ;  /* 0x0000006000017945 */ /* 0x000fe20003800000 */
[----:B------:R-:W-:-:S07]  /*8b90*/  IMAD.MOV.U32 R10, RZ, RZ, -0x1 ;  /* 0xffffffffff0a7424 */ /* 0x000fce00078e00ff */
[----:B------:R-:W-:Y:S05]  /*8ba0*/  WARPSYNC.COLLECTIVE R10, `(.L_x_196) ;  /* 0x000000000a0c7348 */ /* 0x000fea0003c00000 */
[----:B------:R-:W-:Y:S02]  /*8bb0*/  ELECT P1, UR62, PT ;  /* 0x00000000003e782f */ /* 0x000fe40003820000 */
[----:B------:R-:W-:Y:S01]  /*8bc0*/  MOV R10, UR62 ;  /* 0x0000003e000a7c02 */ /* 0x000fe20008000f00 */
[----:B------:R-:W-:Y:S10]  /*8bd0*/  ENDCOLLECTIVE ;  /* 0x000000000000791b */ /* 0x000ff40003800000 */
.L_x_196:
[----:B------:R-:W-:Y:S05]  /*8be0*/  BSYNC B1 ;  /* 0x0000000000017941 */ /* 0x000fea0003800000 */
.L_x_195:
[----:B------:R-:W-:Y:S05]  /*8bf0*/  BRA `(.L_x_197) ;  /* 0xffffffe400807947 */ /* 0x000fea000383ffff */
.L_x_159:
[----:B-1----:R1:W2:Y:S02]  /*8c00*/  SYNCS.PHASECHK.TRANS64.TRYWAIT P1, [R18+URZ+0xa8], R11 ;  /* 0x0000a80b120075a7 */ /* 0x0022a4000802017f */
[----:B--2---:R-:W-:Y:S05]  /*8c10*/  @!P1 NANOSLEEP.SYNCS 0x989680 ;  /* 0x009896800000995d */ /* 0x004fea0003900000 */
[----:B------:R-:W2:Y:S02]  /*8c20*/  @!P1 SYNCS.PHASECHK.TRANS64 P1, [R18+URZ+0xa8], R11 ;  /* 0x0000a80b120095a7 */ /* 0x000ea4000802007f */
[----:B--2---:R-:W-:Y:S05]  /*8c30*/  @!P1 BRA `(.L_x_159) ;  /* 0xfffffffc00f09947 */ /* 0x004fea000383ffff */
[----:B------:R-:W-:Y:S05]  /*8c40*/  BRA `(.L_x_198) ;  /* 0xffffffe400b87947 */ /* 0x000fea000383ffff */
.L_x_168:
[----:B------:R-:W-:Y:S01]  /*8c50*/  BSSY B0, `(.L_x_199) ;  /* 0x0000006000007945 */ /* 0x000fe20003800000 */
[----:B------:R-:W-:-:S07]  /*8c60*/  IMAD.MOV.U32 R10, RZ, RZ, -0x1 ;  /* 0xffffffffff0a7424 */ /* 0x000fce00078e00ff */
[----:B------:R-:W-:Y:S05]  /*8c70*/  WARPSYNC.COLLECTIVE R10, `(.L_x_200) ;  /* 0x000000000a0c7348 */ /* 0x000fea0003c00000 */
[----:B------:R-:W-:Y:S02]  /*8c80*/  ELECT P1, UR62, PT ;  /* 0x00000000003e782f */ /* 0x000fe40003820000 */
[----:B------:R-:W-:Y:S01]  /*8c90*/  MOV R10, UR62 ;  /* 0x0000003e000a7c02 */ /* 0x000fe20008000f00 */
[----:B------:R-:W-:Y:S10]  /*8ca0*/  ENDCOLLECTIVE ;  /* 0x000000000000791b */ /* 0x000ff40003800000 */
.L_x_200:
[----:B------:R-:W-:Y:S05]  /*8cb0*/  BSYNC B0 ;  /* 0x0000000000007941 */ /* 0x000fea0003800000 */
.L_x_199:
[----:B------:R-:W-:Y:S01]  /*8cc0*/  PLOP3.LUT P0, PT, P1, PT, PT, 0x80, 0x0 ;  /* 0x000000000000781c */ /* 0x000fe20000f0f070 */
[----:B------:R-:W-:-:S12]  /*8cd0*/  BRA `(.L_x_201) ;  /* 0xfffffff000487947 */ /* 0x000fd8000383ffff */
.L_x_172:
[----:B0-----:R0:W1:Y:S02]  /*8ce0*/  SYNCS.PHASECHK.TRANS64.TRYWAIT P0, [R5+URZ], R2 ;  /* 0x00000002050075a7 */ /* 0x001064000800017f */
[----:B-1----:R-:W-:Y:S05]  /*8cf0*/  @!P0 NANOSLEEP.SYNCS 0x989680 ;  /* 0x009896800000895d */ /* 0x002fea0003900000 */
[----:B------:R-:W1:Y:S02]  /*8d00*/  @!P0 SYNCS.PHASECHK.TRANS64 P0, [R5+URZ], R2 ;  /* 0x00000002050085a7 */ /* 0x000e64000800007f */
[----:B-1----:R-:W-:Y:S05]  /*8d10*/  @!P0 BRA `(.L_x_172) ;  /* 0xfffffffc00f08947 */ /* 0x002fea000383ffff */
[----:B------:R-:W-:Y:S05]  /*8d20*/  BRA `(.L_x_202) ;  /* 0xfffffff000887947 */ /* 0x000fea000383ffff */
.L_x_173:
[----:B0-----:R0:W1:Y:S02]  /*8d30*/  SYNCS.PHASECHK.TRANS64.TRYWAIT P0, [R7+URZ], R4 ;  /* 0x00000004070075a7 */ /* 0x001064000800017f */
[----:B-1----:R-:W-:Y:S05]  /*8d40*/  @!P0 NANOSLEEP.SYNCS 0x989680 ;  /* 0x009896800000895d */ /* 0x002fea0003900000 */
[----:B------:R-:W1:Y:S02]  /*8d50*/  @!P0 SYNCS.PHASECHK.TRANS64 P0, [R7+URZ], R4 ;  /* 0x00000004070085a7 */ /* 0x000e64000800007f */
[----:B-1----:R-:W-:Y:S05]  /*8d60*/  @!P0 BRA `(.L_x_173) ;  /* 0xfffffffc00f08947 */ /* 0x002fea000383ffff */
[----:B------:R-:W-:Y:S05]  /*8d70*/  BRA `(.L_x_203) ;  /* 0xfffffff000987947 */ /* 0x000fea000383ffff */
.L_x_174:
[----:B0-----:R0:W1:Y:S02]  /*8d80*/  SYNCS.PHASECHK.TRANS64.TRYWAIT P0, [R6+URZ], R5 ;  /* 0x00000005060075a7 */ /* 0x001064000800017f */
[----:B-1----:R-:W-:Y:S05]  /*8d90*/  @!P0 NANOSLEEP.SYNCS 0x989680 ;  /* 0x009896800000895d */ /* 0x002fea0003900000 */
[----:B------:R-:W1:Y:S02]  /*8da0*/  @!P0 SYNCS.PHASECHK.TRANS64 P0, [R6+URZ], R5 ;  /* 0x00000005060085a7 */ /* 0x000e64000800007f */
[----:B-1----:R-:W-:Y:S05]  /*8db0*/  @!P0 BRA `(.L_x_174) ;  /* 0xfffffffc00f08947 */ /* 0x002fea000383ffff */
[----:B------:R-:W-:Y:S05]  /*8dc0*/  BRA `(.L_x_204) ;  /* 0xfffffff000a87947 */ /* 0x000fea000383ffff */
.L_x_175:
[----:B0-----:R0:W1:Y:S02]  /*8dd0*/  SYNCS.PHASECHK.TRANS64.TRYWAIT P0, [R9+URZ], R4 ;  /* 0x00000004090075a7 */ /* 0x001064000800017f */
[----:B-1----:R-:W-:Y:S05]  /*8de0*/  @!P0 NANOSLEEP.SYNCS 0x989680 ;  /* 0x009896800000895d */ /* 0x002fea0003900000 */
[----:B------:R-:W1:Y:S02]  /*8df0*/  @!P0 SYNCS.PHASECHK.TRANS64 P0, [R9+URZ], R4 ;  /* 0x00000004090085a7 */ /* 0x000e64000800007f */
[----:B-1----:R-:W-:Y:S05]  /*8e00*/  @!P0 BRA `(.L_x_175) ;  /* 0xfffffffc00f08947 */ /* 0x002fea000383ffff */
[----:B------:R-:W-:Y:S05]  /*8e10*/  BRA `(.L_x_205) ;  /* 0xfffffff000b87947 */ /* 0x000fea000383ffff */
.L_x_176:
[----:B0-----:R0:W1:Y:S02]  /*8e20*/  SYNCS.PHASECHK.TRANS64.TRYWAIT P0, [R6+URZ], R5 ;  /* 0x00000005060075a7 */ /* 0x001064000800017f */
[----:B-1----:R-:W-:Y:S05]  /*8e30*/  @!P0 NANOSLEEP.SYNCS 0x989680 ;  /* 0x009896800000895d */ /* 0x002fea0003900000 */
[----:B------:R-:W1:Y:S02]  /*8e40*/  @!P0 SYNCS.PHASECHK.TRANS64 P0, [R6+URZ], R5 ;  /* 0x00000005060085a7 */ /* 0x000e64000800007f */
[----:B-1----:R-:W-:Y:S05]  /*8e50*/  @!P0 BRA `(.L_x_176) ;  /* 0xfffffffc00f08947 */ /* 0x002fea000383ffff */
[----:B------:R-:W-:Y:S05]  /*8e60*/  BRA `(.L_x_206) ;  /* 0xfffffff000c87947 */ /* 0x000fea000383ffff */
.L_x_177:
[----:B0-----:R0:W1:Y:S02]  /*8e70*/  SYNCS.PHASECHK.TRANS64.TRYWAIT P0, [R9+URZ], R4 ;  /* 0x00000004090075a7 */ /* 0x001064000800017f */
[----:B-1----:R-:W-:Y:S05]  /*8e80*/  @!P0 NANOSLEEP.SYNCS 0x989680 ;  /* 0x009896800000895d */ /* 0x002fea0003900000 */
[----:B------:R-:W1:Y:S02]  /*8e90*/  @!P0 SYNCS.PHASECHK.TRANS64 P0, [R9+URZ], R4 ;  /* 0x00000004090085a7 */ /* 0x000e64000800007f */
[----:B-1----:R-:W-:Y:S05]  /*8ea0*/  @!P0 BRA `(.L_x_177) ;  /* 0xfffffffc00f08947 */ /* 0x002fea000383ffff */
[----:B------:R-:W-:Y:S05]  /*8eb0*/  BRA `(.L_x_207) ;  /* 0xfffffff000d87947 */ /* 0x000fea000383ffff */
.L_x_178:
[----:B0-----:R0:W1:Y:S02]  /*8ec0*/  SYNCS.PHASECHK.TRANS64.TRYWAIT P0, [R6+URZ], R5 ;  /* 0x00000005060075a7 */ /* 0x001064000800017f */
[----:B-1----:R-:W-:Y:S05]  /*8ed0*/  @!P0 NANOSLEEP.SYNCS 0x989680 ;  /* 0x009896800000895d */ /* 0x002fea0003900000 */
[----:B------:R-:W1:Y:S02]  /*8ee0*/  @!P0 SYNCS.PHASECHK.TRANS64 P0, [R6+URZ], R5 ;  /* 0x00000005060085a7 */ /* 0x000e64000800007f */
[----:B-1----:R-:W-:Y:S05]  /*8ef0*/  @!P0 BRA `(.L_x_178) ;  /* 0xfffffffc00f08947 */ /* 0x002fea000383ffff */
[----:B------:R-:W-:Y:S05]  /*8f00*/  BRA `(.L_x_208) ;  /* 0xfffffff000e87947 */ /* 0x000fea000383ffff */
.L_x_179:
[----:B0-----:R0:W1:Y:S02]  /*8f10*/  SYNCS.PHASECHK.TRANS64.TRYWAIT P0, [R9+URZ], R4 ;  /* 0x00000004090075a7 */ /* 0x001064000800017f */
[----:B-1----:R-:W-:Y:S05]  /*8f20*/  @!P0 NANOSLEEP.SYNCS 0x989680 ;  /* 0x009896800000895d */ /* 0x002fea0003900000 */
[----:B------:R-:W1:Y:S02]  /*8f30*/  @!P0 SYNCS.PHASECHK.TRANS64 P0, [R9+URZ], R4 ;  /* 0x00000004090085a7 */ /* 0x000e64000800007f */
[----:B-1----:R-:W-:Y:S05]  /*8f40*/  @!P0 BRA `(.L_x_179) ;  /* 0xfffffffc00f08947 */ /* 0x002fea000383ffff */
[----:B------:R-:W-:Y:S05]  /*8f50*/  BRA `(.L_x_209) ;  /* 0xfffffff000f87947 */ /* 0x000fea000383ffff */
.L_x_180:
[----:B0-----:R0:W1:Y:S02]  /*8f60*/  SYNCS.PHASECHK.TRANS64.TRYWAIT P0, [R6+URZ], R5 ;  /* 0x00000005060075a7 */ /* 0x001064000800017f */
[----:B-1----:R-:W-:Y:S05]  /*8f70*/  @!P0 NANOSLEEP.SYNCS 0x989680 ;  /* 0x009896800000895d */ /* 0x002fea0003900000 */
[----:B------:R-:W1:Y:S02]  /*8f80*/  @!P0 SYNCS.PHASECHK.TRANS64 P0, [R6+URZ], R5 ;  /* 0x00000005060085a7 */ /* 0x000e64000800007f */
[----:B-1----:R-:W-:Y:S05]  /*8f90*/  @!P0 BRA `(.L_x_180) ;  /* 0xfffffffc00f08947 */ /* 0x002fea000383ffff */
[----:B------:R-:W-:Y:S05]  /*8fa0*/  BRA `(.L_x_210) ;  /* 0xfffffff400087947 */ /* 0x000fea000383ffff */
.L_x_181:
[----:B0-----:R0:W1:Y:S02]  /*8fb0*/  SYNCS.PHASECHK.TRANS64.TRYWAIT P0, [R9+URZ], R4 ;  /* 0x00000004090075a7 */ /* 0x001064000800017f */
[----:B-1----:R-:W-:Y:S05]  /*8fc0*/  @!P0 NANOSLEEP.SYNCS 0x989680 ;  /* 0x009896800000895d */ /* 0x002fea0003900000 */
[----:B------:R-:W1:Y:S02]  /*8fd0*/  @!P0 SYNCS.PHASECHK.TRANS64 P0, [R9+URZ], R4 ;  /* 0x00000004090085a7 */ /* 0x000e64000800007f */
[----:B-1----:R-:W-:Y:S05]  /*8fe0*/  @!P0 BRA `(.L_x_181) ;  /* 0xfffffffc00f08947 */ /* 0x002fea000383ffff */
[----:B------:R-:W-:Y:S05]  /*8ff0*/  BRA `(.L_x_211) ;  /* 0xfffffff400187947 */ /* 0x000fea000383ffff */
.L_x_182:
[----:B0-----:R0:W1:Y:S02]  /*9000*/  SYNCS.PHASECHK.TRANS64.TRYWAIT P0, [R6+URZ], R5 ;  /* 0x00000005060075a7 */ /* 0x001064000800017f */
[----:B-1----:R-:W-:Y:S05]  /*9010*/  @!P0 NANOSLEEP.SYNCS 0x989680 ;  /* 0x009896800000895d */ /* 0x002fea0003900000 */
[----:B------:R-:W1:Y:S02]  /*9020*/  @!P0 SYNCS.PHASECHK.TRANS64 P0, [R6+URZ], R5 ;  /* 0x00000005060085a7 */ /* 0x000e64000800007f */
[----:B-1----:R-:W-:Y:S05]  /*9030*/  @!P0 BRA `(.L_x_182) ;  /* 0xfffffffc00f08947 */ /* 0x002fea000383ffff */
[----:B------:R-:W-:Y:S05]  /*9040*/  BRA `(.L_x_212) ;  /* 0xfffffff400287947 */ /* 0x000fea000383ffff */
.L_x_183:
[----:B0-----:R0:W1:Y:S02]  /*9050*/  SYNCS.PHASECHK.TRANS64.TRYWAIT P0, [R9+URZ], R4 ;  /* 0x00000004090075a7 */ /* 0x001064000800017f */
[----:B-1----:R-:W-:Y:S05]  /*9060*/  @!P0 NANOSLEEP.SYNCS 0x989680 ;  /* 0x009896800000895d */ /* 0x002fea0003900000 */
[----:B------:R-:W1:Y:S02]  /*9070*/  @!P0 SYNCS.PHASECHK.TRANS64 P0, [R9+URZ], R4 ;  /* 0x00000004090085a7 */ /* 0x000e64000800007f */
[----:B-1----:R-:W-:Y:S05]  /*9080*/  @!P0 BRA `(.L_x_183) ;  /* 0xfffffffc00f08947 */ /* 0x002fea000383ffff */
[----:B------:R-:W-:Y:S05]  /*9090*/  BRA `(.L_x_213) ;  /* 0xfffffff400387947 */ /* 0x000fea000383ffff */
.L_x_184:
[----:B0-----:R0:W1:Y:S02]  /*90a0*/  SYNCS.PHASECHK.TRANS64.TRYWAIT P0, [R6+URZ], R5 ;  /* 0x00000005060075a7 */ /* 0x001064000800017f */
[----:B-1----:R-:W-:Y:S05]  /*90b0*/  @!P0 NANOSLEEP.SYNCS 0x989680 ;  /* 0x009896800000895d */ /* 0x002fea0003900000 */
[----:B------:R-:W1:Y:S02]  /*90c0*/  @!P0 SYNCS.PHASECHK.TRANS64 P0, [R6+URZ], R5 ;  /* 0x00000005060085a7 */ /* 0x000e64000800007f */
[----:B-1----:R-:W-:Y:S05]  /*90d0*/  @!P0 BRA `(.L_x_184) ;  /* 0xfffffffc00f08947 */ /* 0x002fea000383ffff */
[----:B------:R-:W-:Y:S05]  /*90e0*/  BRA `(.L_x_214) ;  /* 0xfffffff400487947 */ /* 0x000fea000383ffff */
.L_x_185:
[----:B0-----:R0:W1:Y:S02]  /*90f0*/  SYNCS.PHASECHK.TRANS64.TRYWAIT P0, [R9+URZ], R4 ;  /* 0x00000004090075a7 */ /* 0x001064000800017f */
[----:B-1----:R-:W-:Y:S05]  /*9100*/  @!P0 NANOSLEEP.SYNCS 0x989680 ;  /* 0x009896800000895d */ /* 0x002fea0003900000 */
[----:B------:R-:W1:Y:S02]  /*9110*/  @!P0 SYNCS.PHASECHK.TRANS64 P0, [R9+URZ], R4 ;  /* 0x00000004090085a7 */ /* 0x000e64000800007f */
[----:B-1----:R-:W-:Y:S05]  /*9120*/  @!P0 BRA `(.L_x_185) ;  /* 0xfffffffc00f08947 */ /* 0x002fea000383ffff */
[----:B------:R-:W-:Y:S05]  /*9130*/  BRA `(.L_x_215) ;  /* 0xfffffff400587947 */ /* 0x000fea000383ffff */
.L_x_186:
[----:B0-----:R0:W1:Y:S02]  /*9140*/  SYNCS.PHASECHK.TRANS64.TRYWAIT P0, [R6+URZ], R5 ;  /* 0x00000005060075a7 */ /* 0x001064000800017f */
[----:B-1----:R-:W-:Y:S05]  /*9150*/  @!P0 NANOSLEEP.SYNCS 0x989680 ;  /* 0x009896800000895d */ /* 0x002fea0003900000 */
[----:B------:R-:W1:Y:S02]  /*9160*/  @!P0 SYNCS.PHASECHK.TRANS64 P0, [R6+URZ], R5 ;  /* 0x00000005060085a7 */ /* 0x000e64000800007f */
[----:B-1----:R-:W-:Y:S05]  /*9170*/  @!P0 BRA `(.L_x_186) ;  /* 0xfffffffc00f08947 */ /* 0x002fea000383ffff */
[----:B------:R-:W-:Y:S05]  /*9180*/  BRA `(.L_x_216) ;  /* 0xfffffff400687947 */ /* 0x000fea000383ffff */
.L_x_187:
[----:B0-----:R0:W1:Y:S02]  /*9190*/  SYNCS.PHASECHK.TRANS64.TRYWAIT P0, [R9+URZ], R4 ;  /* 0x00000004090075a7 */ /* 0x001064000800017f */
[----:B-1----:R-:W-:Y:S05]  /*91a0*/  @!P0 NANOSLEEP.SYNCS 0x989680 ;  /* 0x009896800000895d */ /* 0x002fea0003900000 */
[----:B------:R-:W1:Y:S02]  /*91b0*/  @!P0 SYNCS.PHASECHK.TRANS64 P0, [R9+URZ], R4 ;  /* 0x00000004090085a7 */ /* 0x000e64000800007f */
[----:B-1----:R-:W-:Y:S05]  /*91c0*/  @!P0 BRA `(.L_x_187) ;  /* 0xfffffffc00f08947 */ /* 0x002fea000383ffff */
[----:B------:R-:W-:Y:S05]  /*91d0*/  BRA `(.L_x_217) ;  /* 0xfffffff400787947 */ /* 0x000fea000383ffff */
.L_x_188:
[----:B0-----:R0:W1:Y:S02]  /*91e0*/  SYNCS.PHASECHK.TRANS64.TRYWAIT P0, [R6+URZ], R5 ;  /* 0x00000005060075a7 */ /* 0x001064000800017f */
[----:B-1----:R-:W-:Y:S05]  /*91f0*/  @!P0 NANOSLEEP.SYNCS 0x989680 ;  /* 0x009896800000895d */ /* 0x002fea0003900000 */
[----:B------:R-:W1:Y:S02]  /*9200*/  @!P0 SYNCS.PHASECHK.TRANS64 P0, [R6+URZ], R5 ;  /* 0x00000005060085a7 */ /* 0x000e64000800007f */
[----:B-1----:R-:W-:Y:S05]  /*9210*/  @!P0 BRA `(.L_x_188) ;  /* 0xfffffffc00f08947 */ /* 0x002fea000383ffff */
[----:B------:R-:W-:Y:S05]  /*9220*/  BRA `(.L_x_218) ;  /* 0xfffffff400887947 */ /* 0x000fea000383ffff */
.L_x_189:
[----:B0-----:R0:W1:Y:S02]  /*9230*/  SYNCS.PHASECHK.TRANS64.TRYWAIT P0, [R9+URZ], R4 ;  /* 0x00000004090075a7 */ /* 0x001064000800017f */
[----:B-1----:R-:W-:Y:S05]  /*9240*/  @!P0 NANOSLEEP.SYNCS 0x989680 ;  /* 0x009896800000895d */ /* 0x002fea0003900000 */
[----:B------:R-:W1:Y:S02]  /*9250*/  @!P0 SYNCS.PHASECHK.TRANS64 P0, [R9+URZ], R4 ;  /* 0x00000004090085a7 */ /* 0x000e64000800007f */
[----:B-1----:R-:W-:Y:S05]  /*9260*/  @!P0 BRA `(.L_x_189) ;  /* 0xfffffffc00f08947 */ /* 0x002fea000383ffff */
[----:B------:R-:W-:Y:S05]  /*9270*/  BRA `(.L_x_219) ;  /* 0xfffffff400987947 */ /* 0x000fea000383ffff */
.L_x_190:
[----:B0-----:R0:W1:Y:S02]  /*9280*/  SYNCS.PHASECHK.TRANS64.TRYWAIT P0, [R8+URZ], R5 ;  /* 0x00000005080075a7 */ /* 0x001064000800017f */
[----:B-1----:R-:W-:Y:S05]  /*9290*/  @!P0 NANOSLEEP.SYNCS 0x989680 ;  /* 0x009896800000895d */ /* 0x002fea0003900000 */
[----:B------:R-:W1:Y:S02]  /*92a0*/  @!P0 SYNCS.PHASECHK.TRANS64 P0, [R8+URZ], R5 ;  /* 0x00000005080085a7 */ /* 0x000e64000800007f */
[----:B-1----:R-:W-:Y:S05]  /*92b0*/  @!P0 BRA `(.L_x_190) ;  /* 0xfffffffc00f08947 */ /* 0x002fea000383ffff */
[----:B------:R-:W-:Y:S05]  /*92c0*/  BRA `(.L_x_220) ;  /* 0xfffffff400a87947 */ /* 0x000fea000383ffff */
.L_x_191:
[----:B-1----:R1:W2:Y:S02]  /*92d0*/  SYNCS.PHASECHK.TRANS64.TRYWAIT P0, [R11+URZ], R6 ;  /* 0x000000060b0075a7 */ /* 0x0022a4000800017f */
[----:B--2---:R-:W-:Y:S05]  /*92e0*/  @!P0 NANOSLEEP.SYNCS 0x989680 ;  /* 0x009896800000895d */ /* 0x004fea0003900000 */
[----:B------:R-:W2:Y:S02]  /*92f0*/  @!P0 SYNCS.PHASECHK.TRANS64 P0, [R11+URZ], R6 ;  /* 0x000000060b0085a7 */ /* 0x000ea4000800007f */
[----:B--2---:R-:W-:Y:S05]  /*9300*/  @!P0 BRA `(.L_x_191) ;  /* 0xfffffffc00f08947 */ /* 0x004fea000383ffff */
[----:B------:R-:W-:Y:S05]  /*9310*/  BRA `(.L_x_221) ;  /* 0xfffffff400b07947 */ /* 0x000fea000383ffff */
.L_x_222:
[----:B------:R-:W-:-:S00]  /*9320*/  BRA `(.L_x_222) ;  /* 0xfffffffc00fc7947 */ /* 0x000fc0000383ffff */
[----:B------:R-:W-:-:S00]  /*9330*/  NOP ;  /* 0x0000000000007918 */ /* 0x000fc00000000000 */
        /* <DEDUP_REMOVED lines=12> */
.L_x_223:


//--------------------- .nv.shared._ZN7cutlass13device_kernelINS_4gemm6kernel13GemmUniversalIN4cute5tupleIJiiiiEEENS1_10collective13CollectiveMmaINS1_40MainloopSm90TmaGmmaWarpSpecializedSparseILi21ENS5_IJNS4_1CILi1EEESB_SB_EEENS1_32KernelTmaWarpSpecializedPingpongEEENS5_IJNSA_ILi64EEENSA_ILi128EEESF_EEEaNS5_IJNS4_6LayoutINS5_IJiNS5_IJNSA_ILi2EEEiEEEiEEENS5_IJlNS5_IJSB_SJ_EEElEEEEENSI_INS5_IJNS5_IJSF_iEEESP_iEEENS5_IJNS5_IJSF_NSA_ILi4096EEEEEENS5_IJSB_lEEElEEEEEEEEaNS5_IJlSB_lEEENS4_8TiledMMAINS4_8MMA_AtomIJNS4_4SM904GMMA6SPARSE28GMMA_64x128x64_S32S8S8_SS_TNILNS11_9SparseSelE0EEEEEENSI_ISC_NS5_IJNSA_ILi0EEES17_S17_EEEEENS5_IJNS4_10UnderscoreES1A_S1A_EEEEENS4_13SM90_TMA_LOADENS4_14ComposedLayoutINS4_7SwizzleILi1ELi4ELi3EEENS4_25smem_sparse_ptr_flag_bitsILi2ELi8EEENSI_INS5_IJNS5_IJSB_NSA_ILi8EEEEEENS5_IJSJ_NSA_ILi32EEEEEEEEENS5_IJNS5_IJS17_SF_EEESM_EEEEEEEvNS4_8identityES1D_NS1E_INS1F_ILi2ELi4ELi3EEENS4_18smem_ptr_flag_bitsILi8EEENSI_INS5_IJS1J_SF_EEENS5_IJSF_SB_EEEEEEEvS1S_EENS_8epilogue10collective6detail29Sm90TmaWarpSpecializedAdapterINS22_15DefaultEpilogueIiNS5_IJSB_llEEES26_NS21_6thread17LinearCombinationIiLi1EiiLNS27_9ScaleType4KindE0ELNS_15FloatRoundStyleE2EiEENS1_15EpilogueDefaultEEEEEvvEEEEvNT_6ParamsE --------------------------
	.section	.nv.shared._ZN7cutlass13device_kernelINS_4gemm6kernel13GemmUniversalIN4cute5tupleIJiiiiEEENS1_10collective13CollectiveMmaINS1_40MainloopSm90TmaGmmaWarpSpecializedSparseILi21ENS5_IJNS4_1CILi1EEESB_SB_EEENS1_32KernelTmaWarpSpecializedPingpongEEENS5_IJNSA_ILi64EEENSA_ILi128EEESF_EEEaNS5_IJNS4_6LayoutINS5_IJiNS5_IJNSA_ILi2EEEiEEEiEEENS5_IJlNS5_IJSB_SJ_EEElEEEEENSI_INS5_IJNS5_IJSF_iEEESP_iEEENS5_IJNS5_IJSF_NSA_ILi4096EEEEEENS5_IJSB_lEEElEEEEEEEEaNS5_IJlSB_lEEENS4_8TiledMMAINS4_8MMA_AtomIJNS4_4SM904GMMA6SPARSE28GMMA_64x128x64_S32S8S8_SS_TNILNS11_9SparseSelE0EEEEEENSI_ISC_NS5_IJNSA_ILi0EEES17_S17_EEEEENS5_IJNS4_10UnderscoreES1A_S1A_EEEEENS4_13SM90_TMA_LOADENS4_14ComposedLayoutINS4_7SwizzleILi1ELi4ELi3EEENS4_25smem_sparse_ptr_flag_bitsILi2ELi8EEENSI_INS5_IJNS5_IJSB_NSA_ILi8EEEEEENS5_IJSJ_NSA_ILi32EEEEEEEEENS5_IJNS5_IJS17_SF_EEESM_EEEEEEEvNS4_8identityES1D_NS1E_INS1F_ILi2ELi4ELi3EEENS4_18smem_ptr_flag_bitsILi8EEENSI_INS5_IJS1J_SF_EEENS5_IJSF_SB_EEEEEEEvS1S_EENS_8epilogue10collective6detail29Sm90TmaWarpSpecializedAdapterINS22_15DefaultEpilogueIiNS5_IJSB_llEEES26_NS21_6thread17LinearCombinationIiLi1EiiLNS27_9ScaleType4KindE0ELNS_15FloatRoundStyleE2EiEENS1_15EpilogueDefaultEEEEEvvEEEEvNT_6ParamsE,"aw",@nobits
	.sectionflags	@""
	.align	16
	.zero		1024


//--------------------- .nv.shared.reserved.0     --------------------------
	.section	.nv.shared.reserved.0,"aw",@nobits
	.weak		__nv_reservedSMEM_offset_0_alias
	.size		__nv_reservedSMEM_offset_0_alias, 0, 0
	.other		__nv_reservedSMEM_offset_0_alias,@"STO_CUDA_RESERVED_SHARED STV_DEFAULT"
__nv_reservedSMEM_offset_0_alias:
	.zero		0


//--------------------- .nv.global                --------------------------
	.section	.nv.global,"aw",@nobits
.nv.global:
	.type		_ZN39_INTERNAL_51bbaa86_4_k_cu_fcb20f48_26734cute1_E,@object
	.size		_ZN39_INTERNAL_51bbaa86_4_k_cu_fcb20f48_26734cute1_E,(_ZN39_INTERNAL_51bbaa86_4_k_cu_fcb20f48_26734cuda3std3__45__cpo6cbeginE - _ZN39_INTERNAL_51bbaa86_4_k_cu_fcb20f48_26734cute1_E)
_ZN39_INTERNAL_51bbaa86_4_k_cu_fcb20f48_26734cute1_E:
	.zero		1
	.type		_ZN39_INTERNAL_51bbaa86_4_k_cu_fcb20f48_26734cuda3std3__45__cpo6cbeginE,@object
	.size		_ZN39_INTERNAL_51bbaa86_4_k_cu_fcb20f48_26734cuda3std3__45__cpo6cbeginE,(_ZN39_INTERNAL_51bbaa86_4_k_cu_fcb20f48_26734cuda3std3__48in_placeE - _ZN39_INTERNAL_51bbaa86_4_k_cu_fcb20f48_26734cuda3std3__45__cpo6cbeginE)
_ZN39_INTERNAL_51bbaa86_4_k_cu_fcb20f48_26734cuda3std3__45__cpo6cbeginE:
	.zero		1
	.type		_ZN39_INTERNAL_51bbaa86_4_k_cu_fcb20f48_26734cuda3std3__48in_placeE,@object
	.size		_ZN39_INTERNAL_51bbaa86_4_k_cu_fcb20f48_26734cuda3std3__48in_placeE,(_ZN39_INTERNAL_51bbaa86_4_k_cu_fcb20f48_26734cuda3std6ranges3__45__cpo9iter_moveE - _ZN39_INTERNAL_51bbaa86_4_k_cu_fcb20f48_26734cuda3std3__48in_placeE)
_ZN39_INTERNAL_51bbaa86_4_k_cu_fcb20f48_26734cuda3std3__48in_placeE:
	.zero		1
	.type		_ZN39_INTERNAL_51bbaa86_4_k_cu_fcb20f48_26734cuda3std6ranges3__45__cpo9iter_moveE,@object
	.size		_ZN39_INTERNAL_51bbaa86_4_k_cu_fcb20f48_26734cuda3std6ranges3__45__cpo9iter_moveE,(_ZN39_INTERNAL_51bbaa86_4_k_cu_fcb20f48_26734cuda3std3__45__cpo5beginE - _ZN39_INTERNAL_51bbaa86_4_k_cu_fcb20f48_26734cuda3std6ranges3__45__cpo9iter_moveE)
_ZN39_INTERNAL_51bbaa86_4_k_cu_fcb20f48_26734cuda3std6ranges3__45__cpo9iter_moveE:
	.zero		1
	.type		_ZN39_INTERNAL_51bbaa86_4_k_cu_fcb20f48_26734cuda3std3__45__cpo5beginE,@object
	.size		_ZN39_INTERNAL_51bbaa86_4_k_cu_fcb20f48_26734cuda3std3__45__cpo5beginE,(_ZN39_INTERNAL_51bbaa86_4_k_cu_fcb20f48_26734cuda3std3__441_GLOBAL__N__51bbaa86_4_k_cu_fcb20f48_26736ignoreE - _ZN39_INTERNAL_51bbaa86_4_k_cu_fcb20f48_26734cuda3std3__45__cpo5beginE)
_ZN39_INTERNAL_51bbaa86_4_k_cu_fcb20f48_26734cuda3std3__45__cpo5beginE:
	.zero		1
	.type		_ZN39_INTERNAL_51bbaa86_4_k_cu_fcb20f48_26734cuda3std3__441_GLOBAL__N__51bbaa86_4_k_cu_fcb20f48_26736ignoreE,@object
	.size		_ZN39_INTERNAL_51bbaa86_4_k_cu_fcb20f48_26734cuda3std3__441_GLOBAL__N__51bbaa86_4_k_cu_fcb20f48_26736ignoreE,(_ZN39_INTERNAL_51bbaa86_4_k_cu_fcb20f48_26734cute7productE - _ZN39_INTERNAL_51bbaa86_4_k_cu_fcb20f48_26734cuda3std3__441_GLOBAL__N__51bbaa86_4_k_cu_fcb20f48_26736ignoreE)
_ZN39_INTERNAL_51bbaa86_4_k_cu_fcb20f48_26734cuda3std3__441_GLOBAL__N__51bbaa86_4_k_cu_fcb20f48_26736ignoreE:
	.zero		1
	.type		_ZN39_INTERNAL_51bbaa86_4_k_cu_fcb20f48_26734cute7productE,@object
	.size		_ZN39_INTERNAL_51bbaa86_4_k_cu_fcb20f48_26734cute7productE,(_ZN39_INTERNAL_51bbaa86_4_k_cu_fcb20f48_26734cuda3std3__45__cpo3endE - _ZN39_INTERNAL_51bbaa86_4_k_cu_fcb20f48_26734cute7productE)
_ZN39_INTERNAL_51bbaa86_4_k_cu_fcb20f48_26734cute7productE:
	.zero		1
	.type		_ZN39_INTERNAL_51bbaa86_4_k_cu_fcb20f48_26734cuda3std3__45__cpo3endE,@object
	.size		_ZN39_INTERNAL_51bbaa86_4_k_cu_fcb20f48_26734cuda3std3__45__cpo3endE,(_ZN39_INTERNAL_51bbaa86_4_k_cu_fcb20f48_26734cuda3std3__419piecewise_constructE - _ZN39_INTERNAL_51bbaa86_4_k_cu_fcb20f48_26734cuda3std3__45__cpo3endE)
_ZN39_INTERNAL_51bbaa86_4_k_cu_fcb20f48_26734cuda3std3__45__cpo3endE:
	.zero		1
	.type		_ZN39_INTERNAL_51bbaa86_4_k_cu_fcb20f48_26734cuda3std3__419piecewise_constructE,@object
	.size		_ZN39_INTERNAL_51bbaa86_4_k_cu_fcb20f48_26734cuda3std3__419piecewise_constructE,(_ZN39_INTERNAL_51bbaa86_4_k_cu_fcb20f48_26734cuda3std3__45__cpo4cendE - _ZN39_INTERNAL_51bbaa86_4_k_cu_fcb20f48_26734cuda3std3__419piecewise_constructE)
_ZN39_INTERNAL_51bbaa86_4_k_cu_fcb20f48_26734cuda3std3__419piecewise_constructE:
	.zero		1
	.type		_ZN39_INTERNAL_51bbaa86_4_k_cu_fcb20f48_26734cuda3std3__45__cpo4cendE,@object
	.size		_ZN39_INTERNAL_51bbaa86_4_k_cu_fcb20f48_26734cuda3std3__45__cpo4cendE,(_ZN39_INTERNAL_51bbaa86_4_k_cu_fcb20f48_26734cuda3std6ranges3__45__cpo4swapE - _ZN39_INTERNAL_51bbaa86_4_k_cu_fcb20f48_26734cuda3std3__45__cpo4cendE)
_ZN39_INTERNAL_51bbaa86_4_k_cu_fcb20f48_26734cuda3std3__45__cpo4cendE:
	.zero		1
	.type		_ZN39_INTERNAL_51bbaa86_4_k_cu_fcb20f48_26734cuda3std6ranges3__45__cpo4swapE,@object
	.size		_ZN39_INTERNAL_51bbaa86_4_k_cu_fcb20f48_26734cuda3std6ranges3__45__cpo4swapE,(.L_7 - _ZN39_INTERNAL_51bbaa86_4_k_cu_fcb20f48_26734cuda3std6ranges3__45__cpo4swapE)
_ZN39_INTERNAL_51bbaa86_4_k_cu_fcb20f48_26734cuda3std6ranges3__45__cpo4swapE:
	.zero		1
.L_7:


//--------------------- .nv.constant0._ZN7cutlass13device_kernelINS_4gemm6kernel13GemmUniversalIN4cute5tupleIJiiiiEEENS1_10collective13CollectiveMmaINS1_40MainloopSm90TmaGmmaWarpSpecializedSparseILi21ENS5_IJNS4_1CILi1EEESB_SB_EEENS1_32KernelTmaWarpSpecializedPingpongEEENS5_IJNSA_ILi64EEENSA_ILi128EEESF_EEEaNS5_IJNS4_6LayoutINS5_IJiNS5_IJNSA_ILi2EEEiEEEiEEENS5_IJlNS5_IJSB_SJ_EEElEEEEENSI_INS5_IJNS5_IJSF_iEEESP_iEEENS5_IJNS5_IJSF_NSA_ILi4096EEEEEENS5_IJSB_lEEElEEEEEEEEaNS5_IJlSB_lEEENS4_8TiledMMAINS4_8MMA_AtomIJNS4_4SM904GMMA6SPARSE28GMMA_64x128x64_S32S8S8_SS_TNILNS11_9SparseSelE0EEEEEENSI_ISC_NS5_IJNSA_ILi0EEES17_S17_EEEEENS5_IJNS4_10UnderscoreES1A_S1A_EEEEENS4_13SM90_TMA_LOADENS4_14ComposedLayoutINS4_7SwizzleILi1ELi4ELi3EEENS4_25smem_sparse_ptr_flag_bitsILi2ELi8EEENSI_INS5_IJNS5_IJSB_NSA_ILi8EEEEEENS5_IJSJ_NSA_ILi32EEEEEEEEENS5_IJNS5_IJS17_SF_EEESM_EEEEEEEvNS4_8identityES1D_NS1E_INS1F_ILi2ELi4ELi3EEENS4_18smem_ptr_flag_bitsILi8EEENSI_INS5_IJS1J_SF_EEENS5_IJSF_SB_EEEEEEEvS1S_EENS_8epilogue10collective6detail29Sm90TmaWarpSpecializedAdapterINS22_15DefaultEpilogueIiNS5_IJSB_llEEES26_NS21_6thread17LinearCombinationIiLi1EiiLNS27_9ScaleType4KindE0ELNS_15FloatRoundStyleE2EiEENS1_15EpilogueDefaultEEEEEvvEEEEvNT_6ParamsE --------------------------
	.section	.nv.constant0._ZN7cutlass13device_kernelINS_4gemm6kernel13GemmUniversalIN4cute5tupleIJiiiiEEENS1_10collective13CollectiveMmaINS1_40MainloopSm90TmaGmmaWarpSpecializedSparseILi21ENS5_IJNS4_1CILi1EEESB_SB_EEENS1_32KernelTmaWarpSpecializedPingpongEEENS5_IJNSA_ILi64EEENSA_ILi128EEESF_EEEaNS5_IJNS4_6LayoutINS5_IJiNS5_IJNSA_ILi2EEEiEEEiEEENS5_IJlNS5_IJSB_SJ_EEElEEEEENSI_INS5_IJNS5_IJSF_iEEESP_iEEENS5_IJNS5_IJSF_NSA_ILi4096EEEEEENS5_IJSB_lEEElEEEEEEEEaNS5_IJlSB_lEEENS4_8TiledMMAINS4_8MMA_AtomIJNS4_4SM904GMMA6SPARSE28GMMA_64x128x64_S32S8S8_SS_TNILNS11_9SparseSelE0EEEEEENSI_ISC_NS5_IJNSA_ILi0EEES17_S17_EEEEENS5_IJNS4_10UnderscoreES1A_S1A_EEEEENS4_13SM90_TMA_LOADENS4_14ComposedLayoutINS4_7SwizzleILi1ELi4ELi3EEENS4_25smem_sparse_ptr_flag_bitsILi2ELi8EEENSI_INS5_IJNS5_IJSB_NSA_ILi8EEEEEENS5_IJSJ_NSA_ILi32EEEEEEEEENS5_IJNS5_IJS17_SF_EEESM_EEEEEEEvNS4_8identityES1D_NS1E_INS1F_ILi2ELi4ELi3EEENS4_18smem_ptr_flag_bitsILi8EEENSI_INS5_IJS1J_SF_EEENS5_IJSF_SB_EEEEEEEvS1S_EENS_8epilogue10collective6detail29Sm90TmaWarpSpecializedAdapterINS22_15DefaultEpilogueIiNS5_IJSB_llEEES26_NS21_6thread17LinearCombinationIiLi1EiiLNS27_9ScaleType4KindE0ELNS_15FloatRoundStyleE2EiEENS1_15EpilogueDefaultEEEEEvvEEEEvNT_6ParamsE,"a",@progbits
	.sectionflags	@""
	.align	4
.nv.constant0._ZN7cutlass13device_kernelINS_4gemm6kernel13GemmUniversalIN4cute5tupleIJiiiiEEENS1_10collective13CollectiveMmaINS1_40MainloopSm90TmaGmmaWarpSpecializedSparseILi21ENS5_IJNS4_1CILi1EEESB_SB_EEENS1_32KernelTmaWarpSpecializedPingpongEEENS5_IJNSA_ILi64EEENSA_ILi128EEESF_EEEaNS5_IJNS4_6LayoutINS5_IJiNS5_IJNSA_ILi2EEEiEEEiEEENS5_IJlNS5_IJSB_SJ_EEElEEEEENSI_INS5_IJNS5_IJSF_iEEESP_iEEENS5_IJNS5_IJSF_NSA_ILi4096EEEEEENS5_IJSB_lEEElEEEEEEEEaNS5_IJlSB_lEEENS4_8TiledMMAINS4_8MMA_AtomIJNS4_4SM904GMMA6SPARSE28GMMA_64x128x64_S32S8S8_SS_TNILNS11_9SparseSelE0EEEEEENSI_ISC_NS5_IJNSA_ILi0EEES17_S17_EEEEENS5_IJNS4_10UnderscoreES1A_S1A_EEEEENS4_13SM90_TMA_LOADENS4_14ComposedLayoutINS4_7SwizzleILi1ELi4ELi3EEENS4_25smem_sparse_ptr_flag_bitsILi2ELi8EEENSI_INS5_IJNS5_IJSB_NSA_ILi8EEEEEENS5_IJSJ_NSA_ILi32EEEEEEEEENS5_IJNS5_IJS17_SF_EEESM_EEEEEEEvNS4_8identityES1D_NS1E_INS1F_ILi2ELi4ELi3EEENS4_18smem_ptr_flag_bitsILi8EEENSI_INS5_IJS1J_SF_EEENS5_IJSF_SB_EEEEEEEvS1S_EENS_8epilogue10collective6detail29Sm90TmaWarpSpecializedAdapterINS22_15DefaultEpilogueIiNS5_IJSB_llEEES26_NS21_6thread17LinearCombinationIiLi1EiiLNS27_9ScaleType4KindE0ELNS_15FloatRoundStyleE2EiEENS1_15EpilogueDefaultEEEEEvvEEEEvNT_6ParamsE:
	.zero		1920


//--------------------- SYMBOLS --------------------------

	.type		.nv.reservedSmem.offset0,@object
	.size		.nv.reservedSmem.offset0,0x4
